	.target	sm_90a

	.elftype	@"ET_EXEC"


//--------------------- .note.nv.tkinfo           --------------------------
	.section	.note.nv.tkinfo,"",@"SHT_NOTE"
	.sectionflags	@"SHF_NOTE_NV_TKINFO"
	.tkinfo
        /*0018*/ 	.word	0x00000002
        /*0030*/ 	.string	""
        /*0030*/ 	.string	"ptxas"
        /*0030*/ 	.string	"Cuda compilation tools, release 13.0, V13.0.88"
        /*0030*/ 	.string	"Build cuda_13.0.r13.0/compiler.36424714_0"
        /*0030*/ 	.string	"-arch sm_90a -m 64 "



//--------------------- .note.nv.cuinfo           --------------------------
	.section	.note.nv.cuinfo,"",@"SHT_NOTE"
	.sectionflags	@"SHF_NOTE_NV_CUINFO"
        /*0018*/ 	.short	0x0002
        /*001a*/ 	.short	0x005a
        /*001c*/ 	.short	0x0082
	.zero		2


//--------------------- .nv.info                  --------------------------
	.section	.nv.info,"",@"SHT_CUDA_INFO"
	.align	4


	//----- nvinfo : EIATTR_REGCOUNT
	.align		4
        /*0000*/ 	.byte	0x04, 0x2f
        /*0002*/ 	.short	(.L_15 - .L_14)
	.align		4
.L_14:
        /*0004*/ 	.word	index@(_ZN7cutlass13device_kernelINS_4gemm6kernel13GemmUniversalIN4cute5tupleIJiiiiEEENS1_10collective13CollectiveMmaINS1_34MainloopSm90TmaGmmaWarpSpecializedILi9ENS5_IJNS4_1CILi1EEESB_SB_EEENS1_32KernelTmaWarpSpecializedPingpongEEENS5_IJNSA_ILi64EEENSA_ILi128EEESG_EEEaNS5_IJlSB_lEEEaSI_NS4_8TiledMMAINS4_8MMA_AtomIJNS4_4SM904GMMA27MMA_64x128x32_S32S8S8_SS_TNEEEENS4_6LayoutISC_NS5_IJNSA_ILi0EEESQ_SQ_EEEEENS5_IJNS4_10UnderscoreEST_ST_EEEEENS4_13SM90_TMA_LOADENS4_14ComposedLayoutINS4_7SwizzleILi3ELi4ELi3EEENS4_18smem_ptr_flag_bitsILi8EEENSP_INS5_IJNSA_ILi8EEESG_EEENS5_IJSG_SB_EEEEEEEvNS4_8identityESW_S16_vS17_EENS_8epilogue10collective6detail29Sm90TmaWarpSpecializedAdapterINS1A_15DefaultEpilogueIaSI_SI_NS19_6thread17LinearCombinationIaLi1EiiLNS1E_9ScaleType4KindE0ELNS_15FloatRoundStyleE2EaEENS1_15EpilogueDefaultEEEEEvvEEEEvNT_6ParamsE)
        /*0008*/ 	.word	0x000000a8


	//----- nvinfo : EIATTR_FRAME_SIZE
	.align		4
.L_15:
        /*000c*/ 	.byte	0x04, 0x11
        /*000e*/ 	.short	(.L_17 - .L_16)
	.align		4
.L_16:
        /*0010*/ 	.word	index@(_ZN7cutlass13device_kernelINS_4gemm6kernel13GemmUniversalIN4cute5tupleIJiiiiEEENS1_10collective13CollectiveMmaINS1_34MainloopSm90TmaGmmaWarpSpecializedILi9ENS5_IJNS4_1CILi1EEESB_SB_EEENS1_32KernelTmaWarpSpecializedPingpongEEENS5_IJNSA_ILi64EEENSA_ILi128EEESG_EEEaNS5_IJlSB_lEEEaSI_NS4_8TiledMMAINS4_8MMA_AtomIJNS4_4SM904GMMA27MMA_64x128x32_S32S8S8_SS_TNEEEENS4_6LayoutISC_NS5_IJNSA_ILi0EEESQ_SQ_EEEEENS5_IJNS4_10UnderscoreEST_ST_EEEEENS4_13SM90_TMA_LOADENS4_14ComposedLayoutINS4_7SwizzleILi3ELi4ELi3EEENS4_18smem_ptr_flag_bitsILi8EEENSP_INS5_IJNSA_ILi8EEESG_EEENS5_IJSG_SB_EEEEEEEvNS4_8identityESW_S16_vS17_EENS_8epilogue10collective6detail29Sm90TmaWarpSpecializedAdapterINS1A_15DefaultEpilogueIaSI_SI_NS19_6thread17LinearCombinationIaLi1EiiLNS1E_9ScaleType4KindE0ELNS_15FloatRoundStyleE2EaEENS1_15EpilogueDefaultEEEEEvvEEEEvNT_6ParamsE)
        /*0014*/ 	.word	0x00000008


	//----- nvinfo : EIATTR_MIN_STACK_SIZE
	.align		4
.L_17:
        /*0018*/ 	.byte	0x04, 0x12
        /*001a*/ 	.short	(.L_19 - .L_18)
	.align		4
.L_18:
        /*001c*/ 	.word	index@(_ZN7cutlass13device_kernelINS_4gemm6kernel13GemmUniversalIN4cute5tupleIJiiiiEEENS1_10collective13CollectiveMmaINS1_34MainloopSm90TmaGmmaWarpSpecializedILi9ENS5_IJNS4_1CILi1EEESB_SB_EEENS1_32KernelTmaWarpSpecializedPingpongEEENS5_IJNSA_ILi64EEENSA_ILi128EEESG_EEEaNS5_IJlSB_lEEEaSI_NS4_8TiledMMAINS4_8MMA_AtomIJNS4_4SM904GMMA27MMA_64x128x32_S32S8S8_SS_TNEEEENS4_6LayoutISC_NS5_IJNSA_ILi0EEESQ_SQ_EEEEENS5_IJNS4_10UnderscoreEST_ST_EEEEENS4_13SM90_TMA_LOADENS4_14ComposedLayoutINS4_7SwizzleILi3ELi4ELi3EEENS4_18smem_ptr_flag_bitsILi8EEENSP_INS5_IJNSA_ILi8EEESG_EEENS5_IJSG_SB_EEEEEEEvNS4_8identityESW_S16_vS17_EENS_8epilogue10collective6detail29Sm90TmaWarpSpecializedAdapterINS1A_15DefaultEpilogueIaSI_SI_NS19_6thread17LinearCombinationIaLi1EiiLNS1E_9ScaleType4KindE0ELNS_15FloatRoundStyleE2EaEENS1_15EpilogueDefaultEEEEEvvEEEEvNT_6ParamsE)
        /*0020*/ 	.word	0x00000008
.L_19:


//--------------------- .nv.compat                --------------------------
	.section	.nv.compat,"",@"SHT_CUDA_COMPAT_INFO"
	.align	4
        /*0000*/ 	.byte	0x02, 0x09, 0x01, 0x00, 0x02, 0x02, 0x04, 0x00, 0x02, 0x05, 0x05, 0x00, 0x03, 0x07, 0x01, 0x01
        /*0010*/ 	.byte	0x02, 0x03, 0x01, 0x00, 0x02, 0x06, 0x01, 0x00, 0x04, 0x0b, 0x08, 0x00, 0x00, 0x00, 0x00, 0x00
        /*0020*/ 	.byte	0x00, 0x00, 0x00, 0x00


//--------------------- .nv.info._ZN7cutlass13device_kernelINS_4gemm6kernel13GemmUniversalIN4cute5tupleIJiiiiEEENS1_10collective13CollectiveMmaINS1_34MainloopSm90TmaGmmaWarpSpecializedILi9ENS5_IJNS4_1CILi1EEESB_SB_EEENS1_32KernelTmaWarpSpecializedPingpongEEENS5_IJNSA_ILi64EEENSA_ILi128EEESG_EEEaNS5_IJlSB_lEEEaSI_NS4_8TiledMMAINS4_8MMA_AtomIJNS4_4SM904GMMA27MMA_64x128x32_S32S8S8_SS_TNEEEENS4_6LayoutISC_NS5_IJNSA_ILi0EEESQ_SQ_EEEEENS5_IJNS4_10UnderscoreEST_ST_EEEEENS4_13SM90_TMA_LOADENS4_14ComposedLayoutINS4_7SwizzleILi3ELi4ELi3EEENS4_18smem_ptr_flag_bitsILi8EEENSP_INS5_IJNSA_ILi8EEESG_EEENS5_IJSG_SB_EEEEEEEvNS4_8identityESW_S16_vS17_EENS_8epilogue10collective6detail29Sm90TmaWarpSpecializedAdapterINS1A_15DefaultEpilogueIaSI_SI_NS19_6thread17LinearCombinationIaLi1EiiLNS1E_9ScaleType4KindE0ELNS_15FloatRoundStyleE2EaEENS1_15EpilogueDefaultEEEEEvvEEEEvNT_6ParamsE --------------------------
	.section	.nv.info._ZN7cutlass13device_kernelINS_4gemm6kernel13GemmUniversalIN4cute5tupleIJiiiiEEENS1_10collective13CollectiveMmaINS1_34MainloopSm90TmaGmmaWarpSpecializedILi9ENS5_IJNS4_1CILi1EEESB_SB_EEENS1_32KernelTmaWarpSpecializedPingpongEEENS5_IJNSA_ILi64EEENSA_ILi128EEESG_EEEaNS5_IJlSB_lEEEaSI_NS4_8TiledMMAINS4_8MMA_AtomIJNS4_4SM904GMMA27MMA_64x128x32_S32S8S8_SS_TNEEEENS4_6LayoutISC_NS5_IJNSA_ILi0EEESQ_SQ_EEEEENS5_IJNS4_10UnderscoreEST_ST_EEEEENS4_13SM90_TMA_LOADENS4_14ComposedLayoutINS4_7SwizzleILi3ELi4ELi3EEENS4_18smem_ptr_flag_bitsILi8EEENSP_INS5_IJNSA_ILi8EEESG_EEENS5_IJSG_SB_EEEEEEEvNS4_8identityESW_S16_vS17_EENS_8epilogue10collective6detail29Sm90TmaWarpSpecializedAdapterINS1A_15DefaultEpilogueIaSI_SI_NS19_6thread17LinearCombinationIaLi1EiiLNS1E_9ScaleType4KindE0ELNS_15FloatRoundStyleE2EaEENS1_15EpilogueDefaultEEEEEvvEEEEvNT_6ParamsE,"",@"SHT_CUDA_INFO"
	.sectionflags	@""
	.align	4


	//----- nvinfo : EIATTR_CUDA_API_VERSION
	.align		4
        /*0000*/ 	.byte	0x04, 0x37
        /*0002*/ 	.short	(.L_21 - .L_20)
.L_20:
        /*0004*/ 	.word	0x00000082


	//----- nvinfo : EIATTR_KPARAM_INFO
	.align		4
.L_21:
        /*0008*/ 	.byte	0x04, 0x17
        /*000a*/ 	.short	(.L_23 - .L_22)
.L_22:
        /*000c*/ 	.word	0x00000000
        /*0010*/ 	.short	0x0000
        /*0012*/ 	.short	0x0070
        /*0014*/ 	.byte	0x00, 0xf0, 0x01, 0x10


	//----- nvinfo : EIATTR_SPARSE_MMA_MASK
	.align		4
.L_23:
        /*0018*/ 	.byte	0x03, 0x50
        /*001a*/ 	.short	0x0000


	//----- nvinfo : EIATTR_MAXREG_COUNT
	.align		4
        /*001c*/ 	.byte	0x03, 0x1b
        /*001e*/ 	.short	0x00a8


	//----- nvinfo : EIATTR_NUM_BARRIERS
	.align		4
        /*0020*/ 	.byte	0x02, 0x4c
        /*0022*/ 	.byte	0x01
	.zero		1


	//----- nvinfo : EIATTR_EXTERNS
	.align		4
        /*0024*/ 	.byte	0x04, 0x0f
        /*0026*/ 	.short	(.L_25 - .L_24)


	//   ....[0]....
	.align		4
.L_24:
        /*0028*/ 	.word	index@(__assertfail)


	//----- nvinfo : EIATTR_ANNOTATIONS
	.align		4
.L_25:
        /*002c*/ 	.byte	0x04, 0x55
        /*002e*/ 	.short	(.L_27 - .L_26)


	//   ....[0]....
.L_26:
        /*0030*/ 	.word	0x00000001
        /*0034*/ 	.byte	0xa0, 0x0b, 0x00, 0x00, 0x01, 0x00, 0x00, 0x00, 0xc0, 0x12, 0x00, 0x00, 0x01, 0x00, 0x00, 0x00
        /*0044*/ 	.byte	0x40, 0x54, 0x00, 0x00, 0x01, 0x00, 0x00, 0x00, 0x00, 0x60, 0x00, 0x00


	//----- nvinfo : EIATTR_MERCURY_ISA_VERSION
	.align		4
.L_27:
        /*0050*/ 	.byte	0x03, 0x5f
        /*0052*/ 	.short	0x0101


	//----- nvinfo : EIATTR_INT_WARP_WIDE_INSTR_OFFSETS
	.align		4
        /*0054*/ 	.byte	0x04, 0x31
        /*0056*/ 	.short	(.L_29 - .L_28)


	//   ....[0]....
.L_28:
        /*0058*/ 	.word	0x00000500


	//   ....[1]....
        /*005c*/ 	.word	0x00000520


	//   ....[2]....
        /*0060*/ 	.word	0x000005a0


	//   ....[3]....
        /*0064*/ 	.word	0x000005b0


	//   ....[4]....
        /*0068*/ 	.word	0x000005c0


	//   ....[5]....
        /*006c*/ 	.word	0x000005e0


	//   ....[6]....
        /*0070*/ 	.word	0x00000630


	//   ....[7]....
        /*0074*/ 	.word	0x00000650


	//----- nvinfo : EIATTR_COOP_GROUP_MASK_REGIDS
	.align		4
.L_29:
        /*0078*/ 	.byte	0x04, 0x29
        /*007a*/ 	.short	(.L_31 - .L_30)


	//   ....[0]....
.L_30:
        /*007c*/ 	.word	0xffffffff


	//   ....[1]....
        /*0080*/ 	.word	0xffffffff


	//   ....[2]....
        /*0084*/ 	.word	0xffffffff


	//   ....[3]....
        /*0088*/ 	.word	0xffffffff


	//   ....[4]....
        /*008c*/ 	.word	0xffffffff


	//   ....[5]....
        /*0090*/ 	.word	0xffffffff


	//----- nvinfo : EIATTR_COOP_GROUP_INSTR_OFFSETS
	.align		4
.L_31:
        /*0094*/ 	.byte	0x04, 0x28
        /*0096*/ 	.short	(.L_33 - .L_32)


	//   ....[0]....
.L_32:
        /*0098*/ 	.word	0x00000070


	//   ....[1]....
        /*009c*/ 	.word	0x00000080


	//   ....[2]....
        /*00a0*/ 	.word	0x00000140


	//   ....[3]....
        /*00a4*/ 	.word	0x000003a0


	//   ....[4]....
        /*00a8*/ 	.word	0x000003e0


	//   ....[5]....
        /*00ac*/ 	.word	0x00000420


	//----- nvinfo : EIATTR_REG_RECONFIG
	.align		4
.L_33:
        /*00b0*/ 	.byte	0x01, 0x54
	.zero		2


	//----- nvinfo : EIATTR_SYSCALL_OFFSETS
	.align		4
        /*00b4*/ 	.byte	0x04, 0x46
        /*00b6*/ 	.short	(.L_35 - .L_34)


	//   ....[0]....
.L_34:
        /*00b8*/ 	.word	0x00001700


	//----- nvinfo : EIATTR_MBARRIER_INSTR_OFFSETS
	.align		4
.L_35:
        /*00bc*/ 	.byte	0x04, 0x39
        /*00be*/ 	.short	(.L_37 - .L_36)


	//   ....[0]....
.L_36:
        /*00c0*/ 	.word	0x00000260
        /*00c4*/ 	.word	0x000000ff
        /*00c8*/ 	.word	0x00000000
        /*00cc*/ 	.short	0x0100
        /*00ce*/ 	.byte	0x08
	.zero		1


	//   ....[1]....
        /*00d0*/ 	.word	0x00000270
        /*00d4*/ 	.word	0x000000ff
        /*00d8*/ 	.word	0x00000048
        /*00dc*/ 	.short	0x0100
        /*00de*/ 	.byte	0x08
	.zero		1


	//   ....[2]....
        /*00e0*/ 	.word	0x00000280
        /*00e4*/ 	.word	0x000000ff
        /*00e8*/ 	.word	0x00000008
        /*00ec*/ 	.short	0x0100
        /*00ee*/ 	.byte	0x08
	.zero		1


	//   ....[3]....
        /*00f0*/ 	.word	0x00000290
        /*00f4*/ 	.word	0x000000ff
        /*00f8*/ 	.word	0x00000050
        /*00fc*/ 	.short	0x0100
        /*00fe*/ 	.byte	0x08
	.zero		1


	//   ....[4]....
        /*0100*/ 	.word	0x000002a0
        /*0104*/ 	.word	0x000000ff
        /*0108*/ 	.word	0x00000010
        /*010c*/ 	.short	0x0100
        /*010e*/ 	.byte	0x08
	.zero		1


	//   ....[5]....
        /*0110*/ 	.word	0x000002b0
        /*0114*/ 	.word	0x000000ff
        /*0118*/ 	.word	0x00000058
        /*011c*/ 	.short	0x0100
        /*011e*/ 	.byte	0x08
	.zero		1


	//   ....[6]....
        /*0120*/ 	.word	0x000002c0
        /*0124*/ 	.word	0x000000ff
        /*0128*/ 	.word	0x00000018
        /*012c*/ 	.short	0x0100
        /*012e*/ 	.byte	0x08
	.zero		1


	//   ....[7]....
        /*0130*/ 	.word	0x000002d0
        /*0134*/ 	.word	0x000000ff
        /*0138*/ 	.word	0x00000060
        /*013c*/ 	.short	0x0100
        /*013e*/ 	.byte	0x08
	.zero		1


	//   ....[8]....
        /*0140*/ 	.word	0x000002e0
        /*0144*/ 	.word	0x000000ff
        /*0148*/ 	.word	0x00000020
        /*014c*/ 	.short	0x0100
        /*014e*/ 	.byte	0x08
	.zero		1


	//   ....[9]....
        /*0150*/ 	.word	0x000002f0
        /*0154*/ 	.word	0x000000ff
        /*0158*/ 	.word	0x00000068
        /*015c*/ 	.short	0x0100
        /*015e*/ 	.byte	0x08
	.zero		1


	//   ....[10]....
        /*0160*/ 	.word	0x00000300
        /*0164*/ 	.word	0x000000ff
        /*0168*/ 	.word	0x00000028
        /*016c*/ 	.short	0x0100
        /*016e*/ 	.byte	0x08
	.zero		1


	//   ....[11]....
        /*0170*/ 	.word	0x00000310
        /*0174*/ 	.word	0x000000ff
        /*0178*/ 	.word	0x00000070
        /*017c*/ 	.short	0x0100
        /*017e*/ 	.byte	0x08
	.zero		1


	//   ....[12]....
        /*0180*/ 	.word	0x00000320
        /*0184*/ 	.word	0x000000ff
        /*0188*/ 	.word	0x00000030
        /*018c*/ 	.short	0x0100
        /*018e*/ 	.byte	0x08
	.zero		1


	//   ....[13]....
        /*0190*/ 	.word	0x00000330
        /*0194*/ 	.word	0x000000ff
        /*0198*/ 	.word	0x00000078
        /*019c*/ 	.short	0x0100
        /*019e*/ 	.byte	0x08
	.zero		1


	//   ....[14]....
        /*01a0*/ 	.word	0x00000340
        /*01a4*/ 	.word	0x000000ff
        /*01a8*/ 	.word	0x00000038
        /*01ac*/ 	.short	0x0100
        /*01ae*/ 	.byte	0x08
	.zero		1


	//   ....[15]....
        /*01b0*/ 	.word	0x00000350
        /*01b4*/ 	.word	0x000000ff
        /*01b8*/ 	.word	0x00000080
        /*01bc*/ 	.short	0x0100
        /*01be*/ 	.byte	0x08
	.zero		1


	//   ....[16]....
        /*01c0*/ 	.word	0x00000360
        /*01c4*/ 	.word	0x000000ff
        /*01c8*/ 	.word	0x00000040
        /*01cc*/ 	.short	0x0100
        /*01ce*/ 	.byte	0x08
	.zero		1


	//   ....[17]....
        /*01d0*/ 	.word	0x00000370
        /*01d4*/ 	.word	0x000000ff
        /*01d8*/ 	.word	0x00000088
        /*01dc*/ 	.short	0x0100
        /*01de*/ 	.byte	0x08
	.zero		1


	//   ....[18]....
        /*01e0*/ 	.word	0x00000690
        /*01e4*/ 	.word	0x000000ff
        /*01e8*/ 	.word	0x000000c0
        /*01ec*/ 	.short	0x0100
        /*01ee*/ 	.byte	0x08
	.zero		1


	//   ....[19]....
        /*01f0*/ 	.word	0x00000700
        /*01f4*/ 	.word	0x000000ff
        /*01f8*/ 	.word	0x000000c8
        /*01fc*/ 	.short	0x0100
        /*01fe*/ 	.byte	0x08
	.zero		1


	//   ....[20]....
        /*0200*/ 	.word	0x00000720
        /*0204*/ 	.word	0x000000ff
        /*0208*/ 	.word	0x000000a0
        /*020c*/ 	.short	0x0100
        /*020e*/ 	.byte	0x09
	.zero		1


	//   ....[21]....
        /*0210*/ 	.word	0x00000730
        /*0214*/ 	.word	0x000000ff
        /*0218*/ 	.word	0x000000a8
        /*021c*/ 	.short	0x0100
        /*021e*/ 	.byte	0x09
	.zero		1


	//   ....[22]....
        /*0220*/ 	.word	0x00000740
        /*0224*/ 	.word	0x000000ff
        /*0228*/ 	.word	0x000000b0
        /*022c*/ 	.short	0x0100
        /*022e*/ 	.byte	0x09
	.zero		1


	//   ....[23]....
        /*0230*/ 	.word	0x00000750
        /*0234*/ 	.word	0x000000ff
        /*0238*/ 	.word	0x000000b8
        /*023c*/ 	.short	0x0100
        /*023e*/ 	.byte	0x09
	.zero		1


	//   ....[24]....
        /*0240*/ 	.word	0x000015c0
        /*0244*/ 	.word	0x000000ff
        /*0248*/ 	.word	0xfffffff8
        /*024c*/ 	.short	0x010a
        /*024e*/ 	.byte	0x2b
	.zero		1


	//   ....[25]....
        /*0250*/ 	.word	0x00001790
        /*0254*/ 	.word	0x00000003
        /*0258*/ 	.word	0x00000000
        /*025c*/ 	.short	0x010a
        /*025e*/ 	.byte	0x3f
	.zero		1


	//   ....[26]....
        /*0260*/ 	.word	0x000017f0
        /*0264*/ 	.word	0x00000003
        /*0268*/ 	.word	0x00000000
        /*026c*/ 	.short	0x010a
        /*026e*/ 	.byte	0x3f
	.zero		1


	//   ....[27]....
        /*0270*/ 	.word	0x00001b50
        /*0274*/ 	.word	0x000000ff
        /*0278*/ 	.word	0x00000000
        /*027c*/ 	.short	0x010a
        /*027e*/ 	.byte	0x04
	.zero		1


	//   ....[28]....
        /*0280*/ 	.word	0x00001b90
        /*0284*/ 	.word	0x000000ff
        /*0288*/ 	.word	0x00000000
        /*028c*/ 	.short	0x010a
        /*028e*/ 	.byte	0x04
	.zero		1


	//   ....[29]....
        /*0290*/ 	.word	0x00001df0
        /*0294*/ 	.word	0x000000ff
        /*0298*/ 	.word	0x00000000
        /*029c*/ 	.short	0x0101
        /*029e*/ 	.byte	0x04
	.zero		1


	//   ....[30]....
        /*02a0*/ 	.word	0x00001ef0
        /*02a4*/ 	.word	0x00000003
        /*02a8*/ 	.word	0x00000000
        /*02ac*/ 	.short	0x0101
        /*02ae*/ 	.byte	0x2e
	.zero		1


	//   ....[31]....
        /*02b0*/ 	.word	0x00001fc0
        /*02b4*/ 	.word	0x000000ff
        /*02b8*/ 	.word	0x00000000
        /*02bc*/ 	.short	0x0101
        /*02be*/ 	.byte	0x06
	.zero		1


	//   ....[32]....
        /*02c0*/ 	.word	0x00002030
        /*02c4*/ 	.word	0x000000ff
        /*02c8*/ 	.word	0x00000008
        /*02cc*/ 	.short	0x010a
        /*02ce*/ 	.byte	0x2b
	.zero		1


	//   ....[33]....
        /*02d0*/ 	.word	0x00005480
        /*02d4*/ 	.word	0x00000000
        /*02d8*/ 	.word	0x00000000
        /*02dc*/ 	.short	0x0101
        /*02de*/ 	.byte	0x2e
	.zero		1


	//   ....[34]....
        /*02e0*/ 	.word	0x00005d70
        /*02e4*/ 	.word	0x0000000b
        /*02e8*/ 	.word	0x00000048
        /*02ec*/ 	.short	0x010a
        /*02ee*/ 	.byte	0x3f
	.zero		1


	//   ....[35]....
        /*02f0*/ 	.word	0x00006130
        /*02f4*/ 	.word	0x00000006
        /*02f8*/ 	.word	0x000000c8
        /*02fc*/ 	.short	0x0101
        /*02fe*/ 	.byte	0x3f
	.zero		1


	//   ....[36]....
        /*0300*/ 	.word	0x00006850
        /*0304*/ 	.word	0x00000007
        /*0308*/ 	.word	0x00000000
        /*030c*/ 	.short	0x010a
        /*030e*/ 	.byte	0x3f
	.zero		1


	//   ....[37]....
        /*0310*/ 	.word	0x000068d0
        /*0314*/ 	.word	0x00000006
        /*0318*/ 	.word	0x00000000
        /*031c*/ 	.short	0x010a
        /*031e*/ 	.byte	0x3f
	.zero		1


	//   ....[38]....
        /*0320*/ 	.word	0x00006960
        /*0324*/ 	.word	0x00000007
        /*0328*/ 	.word	0x00000000
        /*032c*/ 	.short	0x010a
        /*032e*/ 	.byte	0x3f
	.zero		1


	//   ....[39]....
        /*0330*/ 	.word	0x000069f0
        /*0334*/ 	.word	0x00000006
        /*0338*/ 	.word	0x00000000
        /*033c*/ 	.short	0x010a
        /*033e*/ 	.byte	0x3f
	.zero		1


	//   ....[40]....
        /*0340*/ 	.word	0x00006a80
        /*0344*/ 	.word	0x00000007
        /*0348*/ 	.word	0x00000000
        /*034c*/ 	.short	0x010a
        /*034e*/ 	.byte	0x3f
	.zero		1


	//   ....[41]....
        /*0350*/ 	.word	0x00006b10
        /*0354*/ 	.word	0x00000006
        /*0358*/ 	.word	0x00000000
        /*035c*/ 	.short	0x010a
        /*035e*/ 	.byte	0x3f
	.zero		1


	//   ....[42]....
        /*0360*/ 	.word	0x00006ba0
        /*0364*/ 	.word	0x00000007
        /*0368*/ 	.word	0x00000000
        /*036c*/ 	.short	0x010a
        /*036e*/ 	.byte	0x3f
	.zero		1


	//   ....[43]....
        /*0370*/ 	.word	0x00006c30
        /*0374*/ 	.word	0x00000006
        /*0378*/ 	.word	0x00000000
        /*037c*/ 	.short	0x010a
        /*037e*/ 	.byte	0x3f
	.zero		1


	//   ....[44]....
        /*0380*/ 	.word	0x00006cc0
        /*0384*/ 	.word	0x00000005
        /*0388*/ 	.word	0x00000000
        /*038c*/ 	.short	0x010a
        /*038e*/ 	.byte	0x3f
	.zero		1


	//   ....[45]....
        /*0390*/ 	.word	0x00006d30
        /*0394*/ 	.word	0x00000003
        /*0398*/ 	.word	0xfffffff8
        /*039c*/ 	.short	0x010a
        /*039e*/ 	.byte	0x3f
	.zero		1


	//   ....[46]....
        /*03a0*/ 	.word	0x00006d80
        /*03a4*/ 	.word	0x00000003
        /*03a8*/ 	.word	0x00000000
        /*03ac*/ 	.short	0x010a
        /*03ae*/ 	.byte	0x3f
	.zero		1


	//   ....[47]....
        /*03b0*/ 	.word	0x00006de0
        /*03b4*/ 	.word	0x00000004
        /*03b8*/ 	.word	0x00000000
        /*03bc*/ 	.short	0x010a
        /*03be*/ 	.byte	0x3f
	.zero		1


	//   ....[48]....
        /*03c0*/ 	.word	0x00006e40
        /*03c4*/ 	.word	0x00000004
        /*03c8*/ 	.word	0x00000008
        /*03cc*/ 	.short	0x010a
        /*03ce*/ 	.byte	0x3f
	.zero		1


	//   ....[49]....
        /*03d0*/ 	.word	0x00006f10
        /*03d4*/ 	.word	0x0000000b
        /*03d8*/ 	.word	0x00000048
        /*03dc*/ 	.short	0x010a
        /*03de*/ 	.byte	0x3f
	.zero		1


	//   ....[50]....
        /*03e0*/ 	.word	0x00006fe0
        /*03e4*/ 	.word	0x00000007
        /*03e8*/ 	.word	0x00000000
        /*03ec*/ 	.short	0x010a
        /*03ee*/ 	.byte	0x3f
	.zero		1


	//   ....[51]....
        /*03f0*/ 	.word	0x00007030
        /*03f4*/ 	.word	0x00000006
        /*03f8*/ 	.word	0x00000000
        /*03fc*/ 	.short	0x010a
        /*03fe*/ 	.byte	0x3f
	.zero		1


	//   ....[52]....
        /*0400*/ 	.word	0x00007080
        /*0404*/ 	.word	0x00000007
        /*0408*/ 	.word	0x00000000
        /*040c*/ 	.short	0x010a
        /*040e*/ 	.byte	0x3f
	.zero		1


	//   ....[53]....
        /*0410*/ 	.word	0x000070d0
        /*0414*/ 	.word	0x00000006
        /*0418*/ 	.word	0x00000000
        /*041c*/ 	.short	0x010a
        /*041e*/ 	.byte	0x3f
	.zero		1


	//   ....[54]....
        /*0420*/ 	.word	0x00007120
        /*0424*/ 	.word	0x00000007
        /*0428*/ 	.word	0x00000000
        /*042c*/ 	.short	0x010a
        /*042e*/ 	.byte	0x3f
	.zero		1


	//   ....[55]....
        /*0430*/ 	.word	0x00007170
        /*0434*/ 	.word	0x00000006
        /*0438*/ 	.word	0x00000000
        /*043c*/ 	.short	0x010a
        /*043e*/ 	.byte	0x3f
	.zero		1


	//   ....[56]....
        /*0440*/ 	.word	0x000071c0
        /*0444*/ 	.word	0x00000007
        /*0448*/ 	.word	0x00000000
        /*044c*/ 	.short	0x010a
        /*044e*/ 	.byte	0x3f
	.zero		1


	//   ....[57]....
        /*0450*/ 	.word	0x00007210
        /*0454*/ 	.word	0x00000006
        /*0458*/ 	.word	0x00000000
        /*045c*/ 	.short	0x010a
        /*045e*/ 	.byte	0x3f
	.zero		1


	//----- nvinfo : EIATTR_NUM_MBARRIERS
	.align		4
.L_37:
        /*0460*/ 	.byte	0x03, 0x38
        /*0462*/ 	.short	0x0018


	//----- nvinfo : EIATTR_EXIT_INSTR_OFFSETS
	.align		4
        /*0464*/ 	.byte	0x04, 0x1c
        /*0466*/ 	.short	(.L_39 - .L_38)


	//   ....[0]....
.L_38:
        /*0468*/ 	.word	0x00001250


	//   ....[1]....
        /*046c*/ 	.word	0x000012b0


	//   ....[2]....
        /*0470*/ 	.word	0x00005aa0


	//   ....[3]....
        /*0474*/ 	.word	0x00005ad0


	//   ....[4]....
        /*0478*/ 	.word	0x00006d10


	//----- nvinfo : EIATTR_MAX_THREADS
	.align		4
.L_39:
        /*047c*/ 	.byte	0x04, 0x05
        /*047e*/ 	.short	(.L_41 - .L_40)
.L_40:
        /*0480*/ 	.word	0x00000180
        /*0484*/ 	.word	0x00000001
        /*0488*/ 	.word	0x00000001


	//----- nvinfo : EIATTR_CRS_STACK_SIZE
	.align		4
.L_41:
        /*048c*/ 	.byte	0x04, 0x1e
        /*048e*/ 	.short	(.L_43 - .L_42)
.L_42:
        /*0490*/ 	.word	0x00000000


	//----- nvinfo : EIATTR_CBANK_PARAM_SIZE
	.align		4
.L_43:
        /*0494*/ 	.byte	0x03, 0x19
        /*0496*/ 	.short	0x0470


	//----- nvinfo : EIATTR_PARAM_CBANK
	.align		4
        /*0498*/ 	.byte	0x04, 0x0a
        /*049a*/ 	.short	(.L_45 - .L_44)
	.align		4
.L_44:
        /*049c*/ 	.word	index@(.nv.constant0._ZN7cutlass13device_kernelINS_4gemm6kernel13GemmUniversalIN4cute5tupleIJiiiiEEENS1_10collective13CollectiveMmaINS1_34MainloopSm90TmaGmmaWarpSpecializedILi9ENS5_IJNS4_1CILi1EEESB_SB_EEENS1_32KernelTmaWarpSpecializedPingpongEEENS5_IJNSA_ILi64EEENSA_ILi128EEESG_EEEaNS5_IJlSB_lEEEaSI_NS4_8TiledMMAINS4_8MMA_AtomIJNS4_4SM904GMMA27MMA_64x128x32_S32S8S8_SS_TNEEEENS4_6LayoutISC_NS5_IJNSA_ILi0EEESQ_SQ_EEEEENS5_IJNS4_10UnderscoreEST_ST_EEEEENS4_13SM90_TMA_LOADENS4_14ComposedLayoutINS4_7SwizzleILi3ELi4ELi3EEENS4_18smem_ptr_flag_bitsILi8EEENSP_INS5_IJNSA_ILi8EEESG_EEENS5_IJSG_SB_EEEEEEEvNS4_8identityESW_S16_vS17_EENS_8epilogue10collective6detail29Sm90TmaWarpSpecializedAdapterINS1A_15DefaultEpilogueIaSI_SI_NS19_6thread17LinearCombinationIaLi1EiiLNS1E_9ScaleType4KindE0ELNS_15FloatRoundStyleE2EaEENS1_15EpilogueDefaultEEEEEvvEEEEvNT_6ParamsE)
        /*04a0*/ 	.short	0x0210
        /*04a2*/ 	.short	0x0470


	//----- nvinfo : EIATTR_SW_WAR
	.align		4
.L_45:
        /*04a4*/ 	.byte	0x04, 0x36
        /*04a6*/ 	.short	(.L_47 - .L_46)
.L_46:
        /*04a8*/ 	.word	0x00000008
.L_47:


//--------------------- .nv.callgraph             --------------------------
	.section	.nv.callgraph,"",@"SHT_CUDA_CALLGRAPH"
	.align	4
	.sectionentsize	8
	.align		4
        /*0000*/ 	.word	0x00000000
	.align		4
        /*0004*/ 	.word	0xffffffff
	.align		4
        /*0008*/ 	.word	index@(_ZN7cutlass13device_kernelINS_4gemm6kernel13GemmUniversalIN4cute5tupleIJiiiiEEENS1_10collective13CollectiveMmaINS1_34MainloopSm90TmaGmmaWarpSpecializedILi9ENS5_IJNS4_1CILi1EEESB_SB_EEENS1_32KernelTmaWarpSpecializedPingpongEEENS5_IJNSA_ILi64EEENSA_ILi128EEESG_EEEaNS5_IJlSB_lEEEaSI_NS4_8TiledMMAINS4_8MMA_AtomIJNS4_4SM904GMMA27MMA_64x128x32_S32S8S8_SS_TNEEEENS4_6LayoutISC_NS5_IJNSA_ILi0EEESQ_SQ_EEEEENS5_IJNS4_10UnderscoreEST_ST_EEEEENS4_13SM90_TMA_LOADENS4_14ComposedLayoutINS4_7SwizzleILi3ELi4ELi3EEENS4_18smem_ptr_flag_bitsILi8EEENSP_INS5_IJNSA_ILi8EEESG_EEENS5_IJSG_SB_EEEEEEEvNS4_8identityESW_S16_vS17_EENS_8epilogue10collective6detail29Sm90TmaWarpSpecializedAdapterINS1A_15DefaultEpilogueIaSI_SI_NS19_6thread17LinearCombinationIaLi1EiiLNS1E_9ScaleType4KindE0ELNS_15FloatRoundStyleE2EaEENS1_15EpilogueDefaultEEEEEvvEEEEvNT_6ParamsE)
	.align		4
        /*000c*/ 	.word	index@(__assertfail)
	.align		4
        /*0010*/ 	.word	0x00000000
	.align		4
        /*0014*/ 	.word	0xfffffffe
	.align		4
        /*0018*/ 	.word	0x00000000
	.align		4
        /*001c*/ 	.word	0xfffffffd
	.align		4
        /*0020*/ 	.word	0x00000000
	.align		4
        /*0024*/ 	.word	0xfffffffc


//--------------------- .nv.constant4             --------------------------
	.section	.nv.constant4,"a",@progbits
	.align	8
	.align		8
.nv.constant4:
        /*0000*/ 	.dword	__assertfail
	.align		8
        /*0008*/ 	.dword	__unnamed_1
	.align		8
        /*0010*/ 	.dword	_ZN40_INTERNAL_1fe64e19_4_k_cu_664aef2d_268474cuda3std3__45__cpo5beginE
	.align		8
        /*0018*/ 	.dword	_ZN40_INTERNAL_1fe64e19_4_k_cu_664aef2d_268474cuda3std3__45__cpo3endE
	.align		8
        /*0020*/ 	.dword	_ZN40_INTERNAL_1fe64e19_4_k_cu_664aef2d_268474cuda3std3__45__cpo6cbeginE
	.align		8
        /*0028*/ 	.dword	_ZN40_INTERNAL_1fe64e19_4_k_cu_664aef2d_268474cuda3std3__45__cpo4cendE
	.align		8
        /*0030*/ 	.dword	_ZN40_INTERNAL_1fe64e19_4_k_cu_664aef2d_268474cuda3std3__442_GLOBAL__N__1fe64e19_4_k_cu_664aef2d_268476ignoreE
	.align		8
        /*0038*/ 	.dword	_ZN40_INTERNAL_1fe64e19_4_k_cu_664aef2d_268474cuda3std3__419piecewise_constructE
	.align		8
        /*0040*/ 	.dword	_ZN40_INTERNAL_1fe64e19_4_k_cu_664aef2d_268474cuda3std3__48in_placeE
	.align		8
        /*0048*/ 	.dword	_ZN40_INTERNAL_1fe64e19_4_k_cu_664aef2d_268474cuda3std6ranges3__45__cpo4swapE
	.align		8
        /*0050*/ 	.dword	_ZN40_INTERNAL_1fe64e19_4_k_cu_664aef2d_268474cuda3std6ranges3__45__cpo9iter_moveE
	.align		8
        /*0058*/ 	.dword	_ZN40_INTERNAL_1fe64e19_4_k_cu_664aef2d_268474cute7productE
	.align		8
        /*0060*/ 	.dword	_ZN40_INTERNAL_1fe64e19_4_k_cu_664aef2d_268474cute1_E
	.align		8
        /*0068*/ 	.dword	$str$22
	.align		8
        /*0070*/ 	.dword	$str$23


//--------------------- .text._ZN7cutlass13device_kernelINS_4gemm6kernel13GemmUniversalIN4cute5tupleIJiiiiEEENS1_10collective13CollectiveMmaINS1_34MainloopSm90TmaGmmaWarpSpecializedILi9ENS5_IJNS4_1CILi1EEESB_SB_EEENS1_32KernelTmaWarpSpecializedPingpongEEENS5_IJNSA_ILi64EEENSA_ILi128EEESG_EEEaNS5_IJlSB_lEEEaSI_NS4_8TiledMMAINS4_8MMA_AtomIJNS4_4SM904GMMA27MMA_64x128x32_S32S8S8_SS_TNEEEENS4_6LayoutISC_NS5_IJNSA_ILi0EEESQ_SQ_EEEEENS5_IJNS4_10UnderscoreEST_ST_EEEEENS4_13SM90_TMA_LOADENS4_14ComposedLayoutINS4_7SwizzleILi3ELi4ELi3EEENS4_18smem_ptr_flag_bitsILi8EEENSP_INS5_IJNSA_ILi8EEESG_EEENS5_IJSG_SB_EEEEEEEvNS4_8identityESW_S16_vS17_EENS_8epilogue10collective6detail29Sm90TmaWarpSpecializedAdapterINS1A_15DefaultEpilogueIaSI_SI_NS19_6thread17LinearCombinationIaLi1EiiLNS1E_9ScaleType4KindE0ELNS_15FloatRoundStyleE2EaEENS1_15EpilogueDefaultEEEEEvvEEEEvNT_6ParamsE --------------------------
	.section	.text._ZN7cutlass13device_kernelINS_4gemm6kernel13GemmUniversalIN4cute5tupleIJiiiiEEENS1_10collective13CollectiveMmaINS1_34MainloopSm90TmaGmmaWarpSpecializedILi9ENS5_IJNS4_1CILi1EEESB_SB_EEENS1_32KernelTmaWarpSpecializedPingpongEEENS5_IJNSA_ILi64EEENSA_ILi128EEESG_EEEaNS5_IJlSB_lEEEaSI_NS4_8TiledMMAINS4_8MMA_AtomIJNS4_4SM904GMMA27MMA_64x128x32_S32S8S8_SS_TNEEEENS4_6LayoutISC_NS5_IJNSA_ILi0EEESQ_SQ_EEEEENS5_IJNS4_10UnderscoreEST_ST_EEEEENS4_13SM90_TMA_LOADENS4_14ComposedLayoutINS4_7SwizzleILi3ELi4ELi3EEENS4_18smem_ptr_flag_bitsILi8EEENSP_INS5_IJNSA_ILi8EEESG_EEENS5_IJSG_SB_EEEEEEEvNS4_8identityESW_S16_vS17_EENS_8epilogue10collective6detail29Sm90TmaWarpSpecializedAdapterINS1A_15DefaultEpilogueIaSI_SI_NS19_6thread17LinearCombinationIaLi1EiiLNS1E_9ScaleType4KindE0ELNS_15FloatRoundStyleE2EaEENS1_15EpilogueDefaultEEEEEvvEEEEvNT_6ParamsE,"ax",@progbits
	.align	128
.text._ZN7cutlass13device_kernelINS_4gemm6kernel13GemmUniversalIN4cute5tupleIJiiiiEEENS1_10collective13CollectiveMmaINS1_34MainloopSm90TmaGmmaWarpSpecializedILi9ENS5_IJNS4_1CILi1EEESB_SB_EEENS1_32KernelTmaWarpSpecializedPingpongEEENS5_IJNSA_ILi64EEENSA_ILi128EEESG_EEEaNS5_IJlSB_lEEEaSI_NS4_8TiledMMAINS4_8MMA_AtomIJNS4_4SM904GMMA27MMA_64x128x32_S32S8S8_SS_TNEEEENS4_6LayoutISC_NS5_IJNSA_ILi0EEESQ_SQ_EEEEENS5_IJNS4_10UnderscoreEST_ST_EEEEENS4_13SM90_TMA_LOADENS4_14ComposedLayoutINS4_7SwizzleILi3ELi4ELi3EEENS4_18smem_ptr_flag_bitsILi8EEENSP_INS5_IJNSA_ILi8EEESG_EEENS5_IJSG_SB_EEEEEEEvNS4_8identityESW_S16_vS17_EENS_8epilogue10collective6detail29Sm90TmaWarpSpecializedAdapterINS1A_15DefaultEpilogueIaSI_SI_NS19_6thread17LinearCombinationIaLi1EiiLNS1E_9ScaleType4KindE0ELNS_15FloatRoundStyleE2EaEENS1_15EpilogueDefaultEEEEEvvEEEEvNT_6ParamsE:
        .type           _ZN7cutlass13device_kernelINS_4gemm6kernel13GemmUniversalIN4cute5tupleIJiiiiEEENS1_10collective13CollectiveMmaINS1_34MainloopSm90TmaGmmaWarpSpecializedILi9ENS5_IJNS4_1CILi1EEESB_SB_EEENS1_32KernelTmaWarpSpecializedPingpongEEENS5_IJNSA_ILi64EEENSA_ILi128EEESG_EEEaNS5_IJlSB_lEEEaSI_NS4_8TiledMMAINS4_8MMA_AtomIJNS4_4SM904GMMA27MMA_64x128x32_S32S8S8_SS_TNEEEENS4_6LayoutISC_NS5_IJNSA_ILi0EEESQ_SQ_EEEEENS5_IJNS4_10UnderscoreEST_ST_EEEEENS4_13SM90_TMA_LOADENS4_14ComposedLayoutINS4_7SwizzleILi3ELi4ELi3EEENS4_18smem_ptr_flag_bitsILi8EEENSP_INS5_IJNSA_ILi8EEESG_EEENS5_IJSG_SB_EEEEEEEvNS4_8identityESW_S16_vS17_EENS_8epilogue10collective6detail29Sm90TmaWarpSpecializedAdapterINS1A_15DefaultEpilogueIaSI_SI_NS19_6thread17LinearCombinationIaLi1EiiLNS1E_9ScaleType4KindE0ELNS_15FloatRoundStyleE2EaEENS1_15EpilogueDefaultEEEEEvvEEEEvNT_6ParamsE,@function
        .size           _ZN7cutlass13device_kernelINS_4gemm6kernel13GemmUniversalIN4cute5tupleIJiiiiEEENS1_10collective13CollectiveMmaINS1_34MainloopSm90TmaGmmaWarpSpecializedILi9ENS5_IJNS4_1CILi1EEESB_SB_EEENS1_32KernelTmaWarpSpecializedPingpongEEENS5_IJNSA_ILi64EEENSA_ILi128EEESG_EEEaNS5_IJlSB_lEEEaSI_NS4_8TiledMMAINS4_8MMA_AtomIJNS4_4SM904GMMA27MMA_64x128x32_S32S8S8_SS_TNEEEENS4_6LayoutISC_NS5_IJNSA_ILi0EEESQ_SQ_EEEEENS5_IJNS4_10UnderscoreEST_ST_EEEEENS4_13SM90_TMA_LOADENS4_14ComposedLayoutINS4_7SwizzleILi3ELi4ELi3EEENS4_18smem_ptr_flag_bitsILi8EEENSP_INS5_IJNSA_ILi8EEESG_EEENS5_IJSG_SB_EEEEEEEvNS4_8identityESW_S16_vS17_EENS_8epilogue10collective6detail29Sm90TmaWarpSpecializedAdapterINS1A_15DefaultEpilogueIaSI_SI_NS19_6thread17LinearCombinationIaLi1EiiLNS1E_9ScaleType4KindE0ELNS_15FloatRoundStyleE2EaEENS1_15EpilogueDefaultEEEEEvvEEEEvNT_6ParamsE,(.L_x_212 - _ZN7cutlass13device_kernelINS_4gemm6kernel13GemmUniversalIN4cute5tupleIJiiiiEEENS1_10collective13CollectiveMmaINS1_34MainloopSm90TmaGmmaWarpSpecializedILi9ENS5_IJNS4_1CILi1EEESB_SB_EEENS1_32KernelTmaWarpSpecializedPingpongEEENS5_IJNSA_ILi64EEENSA_ILi128EEESG_EEEaNS5_IJlSB_lEEEaSI_NS4_8TiledMMAINS4_8MMA_AtomIJNS4_4SM904GMMA27MMA_64x128x32_S32S8S8_SS_TNEEEENS4_6LayoutISC_NS5_IJNSA_ILi0EEESQ_SQ_EEEEENS5_IJNS4_10UnderscoreEST_ST_EEEEENS4_13SM90_TMA_LOADENS4_14ComposedLayoutINS4_7SwizzleILi3ELi4ELi3EEENS4_18smem_ptr_flag_bitsILi8EEENSP_INS5_IJNSA_ILi8EEESG_EEENS5_IJSG_SB_EEEEEEEvNS4_8identityESW_S16_vS17_EENS_8epilogue10collective6detail29Sm90TmaWarpSpecializedAdapterINS1A_15DefaultEpilogueIaSI_SI_NS19_6thread17LinearCombinationIaLi1EiiLNS1E_9ScaleType4KindE0ELNS_15FloatRoundStyleE2EaEENS1_15EpilogueDefaultEEEEEvvEEEEvNT_6ParamsE)
        .other          _ZN7cutlass13device_kernelINS_4gemm6kernel13GemmUniversalIN4cute5tupleIJiiiiEEENS1_10collective13CollectiveMmaINS1_34MainloopSm90TmaGmmaWarpSpecializedILi9ENS5_IJNS4_1CILi1EEESB_SB_EEENS1_32KernelTmaWarpSpecializedPingpongEEENS5_IJNSA_ILi64EEENSA_ILi128EEESG_EEEaNS5_IJlSB_lEEEaSI_NS4_8TiledMMAINS4_8MMA_AtomIJNS4_4SM904GMMA27MMA_64x128x32_S32S8S8_SS_TNEEEENS4_6LayoutISC_NS5_IJNSA_ILi0EEESQ_SQ_EEEEENS5_IJNS4_10UnderscoreEST_ST_EEEEENS4_13SM90_TMA_LOADENS4_14ComposedLayoutINS4_7SwizzleILi3ELi4ELi3EEENS4_18smem_ptr_flag_bitsILi8EEENSP_INS5_IJNSA_ILi8EEESG_EEENS5_IJSG_SB_EEEEEEEvNS4_8identityESW_S16_vS17_EENS_8epilogue10collective6detail29Sm90TmaWarpSpecializedAdapterINS1A_15DefaultEpilogueIaSI_SI_NS19_6thread17LinearCombinationIaLi1EiiLNS1E_9ScaleType4KindE0ELNS_15FloatRoundStyleE2EaEENS1_15EpilogueDefaultEEEEEvvEEEEvNT_6ParamsE,@"STO_CUDA_ENTRY STV_DEFAULT"
_ZN7cutlass13device_kernelINS_4gemm6kernel13GemmUniversalIN4cute5tupleIJiiiiEEENS1_10collective13CollectiveMmaINS1_34MainloopSm90TmaGmmaWarpSpecializedILi9ENS5_IJNS4_1CILi1EEESB_SB_EEENS1_32KernelTmaWarpSpecializedPingpongEEENS5_IJNSA_ILi64EEENSA_ILi128EEESG_EEEaNS5_IJlSB_lEEEaSI_NS4_8TiledMMAINS4_8MMA_AtomIJNS4_4SM904GMMA27MMA_64x128x32_S32S8S8_SS_TNEEEENS4_6LayoutISC_NS5_IJNSA_ILi0EEESQ_SQ_EEEEENS5_IJNS4_10UnderscoreEST_ST_EEEEENS4_13SM90_TMA_LOADENS4_14ComposedLayoutINS4_7SwizzleILi3ELi4ELi3EEENS4_18smem_ptr_flag_bitsILi8EEENSP_INS5_IJNSA_ILi8EEESG_EEENS5_IJSG_SB_EEEEEEEvNS4_8identityESW_S16_vS17_EENS_8epilogue10collective6detail29Sm90TmaWarpSpecializedAdapterINS1A_15DefaultEpilogueIaSI_SI_NS19_6thread17LinearCombinationIaLi1EiiLNS1E_9ScaleType4KindE0ELNS_15FloatRoundStyleE2EaEENS1_15EpilogueDefaultEEEEEvvEEEEvNT_6ParamsE:
[----:B------:R-:W0:Y:S02]  /*0000*/  LDC R1, c[0x0][0x28] ;  /* 0x00000a00ff017b82 */ /* 0x000e240000000800 */
[----:B0-----:R-:W-:Y:S01]  /*0010*/  VIADD R1, R1, 0xfffffff8 ;  /* 0xfffffff801017836 */ /* 0x001fe20000000000 */
[----:B------:R-:W0:Y:S01]  /*0020*/  S2R R5, SR_TID.X ;  /* 0x0000000000057919 */ /* 0x000e220000002100 */
[----:B------:R-:W-:Y:S01]  /*0030*/  ELECT P0, URZ, PT ;  /* 0x00000000003f782f */ /* 0x000fe20003800000 */
[----:B------:R-:W-:Y:S01]  /*0040*/  BSSY B0, `(.L_x_0) ;  /* 0x000000f000007945 */ /* 0x000fe20003800000 */
[--C-:B0-----:R-:W-:Y:S02]  /*0050*/  SHF.R.U32.HI R0, RZ, 0x5, R5.reuse ;  /* 0x00000005ff007819 */ /* 0x101fe40000011605 */
[----:B------:R-:W-:-:S03]  /*0060*/  SHF.R.U32.HI R4, RZ, 0x7, R5 ;  /* 0x00000007ff047819 */ /* 0x000fc60000011605 */
[----:B------:R-:W0:Y:S04]  /*0070*/  SHFL.IDX PT, R2, R0, RZ, 0x1f ;  /* 0x00001fff00027589 */ /* 0x000e2800000e0000 */
[----:B------:R1:W2:Y:S01]  /*0080*/  SHFL.IDX PT, R7, R4, RZ, 0x1f ;  /* 0x00001fff04077589 */ /* 0x0002a200000e0000 */
[----:B0-----:R-:W-:-:S13]  /*0090*/  ISETP.NE.OR P0, PT, R2, RZ, !P0 ;  /* 0x000000ff0200720c */ /* 0x001fda0004705670 */
[----:B-12---:R-:W-:Y:S05]  /*00a0*/  @P0 BRA `(.L_x_1) ;  /* 0x0000000000200947 */ /* 0x006fea0003800000 */
[----:B------:R-:W-:Y:S02]  /*00b0*/  ULDC.64 UR4, c[0x0][0x198] ;  /* 0x0000660000047ab9 */ /* 0x000fe40000000a00 */
[----:B------:R-:W-:Y:S02]  /*00c0*/  UIADD3 UR6, UP0, UR4, 0xf0, URZ ;  /* 0x000000f004067890 */ /* 0x000fe4000ff1e03f */
[----:B------:R-:W-:Y:S02]  /*00d0*/  UIADD3 UR4, UP1, UR4, 0x1f0, URZ ;  /* 0x000001f004047890 */ /* 0x000fe4000ff3e03f */
[----:B------:R-:W-:Y:S02]  /*00e0*/  UIADD3.X UR7, URZ, UR5, URZ, UP0, !UPT ;  /* 0x000000053f077290 */ /* 0x000fe400087fe43f */
[----:B------:R-:W-:-:S07]  /*00f0*/  UIADD3.X UR5, URZ, UR5, URZ, UP1, !UPT ;  /* 0x000000053f057290 */ /* 0x000fce0008ffe43f */
[----:B------:R0:W-:Y:S02]  /*0100*/  UTMACCTL.PF [UR6] ;  /* 0x00000000060079b9 */ /* 0x0001e40008040000 */
[----:B------:R0:W-:Y:S02]  /*0110*/  UTMACCTL.PF [UR4] ;  /* 0x00000000040079b9 */ /* 0x0001e40008040000 */
[----:B0-----:R-:W-:Y:S01]  /*0120*/  NOP ;  /* 0x0000000000007918 */ /* 0x001fe20000000000 */
.L_x_1:
[----:B------:R-:W-:Y:S05]  /*0130*/  BSYNC B0 ;  /* 0x0000000000007941 */ /* 0x000fea0003800000 */
.L_x_0:
[----:B------:R-:W0:Y:S02]  /*0140*/  SHFL.IDX PT, R3, R0, RZ, 0x1f ;  /* 0x00001fff00037589 */ /* 0x000e2400000e0000 */
[----:B0-----:R-:W-:-:S13]  /*0150*/  ISETP.NE.AND P0, PT, R3, RZ, PT ;  /* 0x000000ff0300720c */ /* 0x001fda0003f05270 */
[----:B------:R-:W-:Y:S05]  /*0160*/  @P0 BRA `(.L_x_2) ;  /* 0x00000000008c0947 */ /* 0x000fea0003800000 */
[----:B------:R-:W-:Y:S01]  /*0170*/  ELECT P0, URZ, PT ;  /* 0x00000000003f782f */ /* 0x000fe20003800000 */
[----:B------:R-:W-:-:S12]  /*0180*/  BSSY B0, `(.L_x_2) ;  /* 0x0000021000007945 */ /* 0x000fd80003800000 */
[----:B------:R-:W-:Y:S05]  /*0190*/  @!P0 BRA `(.L_x_3) ;  /* 0x00000000007c8947 */ /* 0x000fea0003800000 */
[----:B------:R-:W0:Y:S01]  /*01a0*/  S2UR UR8, SR_CgaCtaId ;  /* 0x00000000000879c3 */ /* 0x000e220000008800 */
[----:B------:R-:W-:Y:S01]  /*01b0*/  UMOV UR4, 0x400 ;  /* 0x0000040000047882 */ /* 0x000fe20000000000 */
[----:B------:R-:W-:Y:S01]  /*01c0*/  UMOV UR5, 0x1 ;  /* 0x0000000100057882 */ /* 0x000fe20000000000 */
[----:B------:R-:W-:Y:S02]  /*01d0*/  UMOV UR6, 0x80 ;  /* 0x0000008000067882 */ /* 0x000fe40000000000 */
[----:B------:R-:W-:-:S04]  /*01e0*/  UIADD3 UR6, -UR6, 0x100000, URZ ;  /* 0x0010000006067890 */ /* 0x000fc8000fffe13f */
[----:B------:R-:W-:Y:S02]  /*01f0*/  USHF.L.U32 UR7, UR6, 0xb, URZ ;  /* 0x0000000b06077899 */ /* 0x000fe4000800063f */
[----:B------:R-:W-:Y:S02]  /*0200*/  USHF.L.U32 UR6, UR6, 0x1, URZ ;  /* 0x0000000106067899 */ /* 0x000fe4000800063f */
[----:B0-----:R-:W-:Y:S02]  /*0210*/  ULEA UR8, UR8, UR4, 0x18 ;  /* 0x0000000408087291 */ /* 0x001fe4000f8ec03f */
[----:B------:R-:W-:-:S04]  /*0220*/  UIADD3 UR4, -UR5, 0x100000, URZ ;  /* 0x0010000005047890 */ /* 0x000fc8000fffe13f */
[----:B------:R-:W-:Y:S02]  /*0230*/  USHF.L.U32 UR5, UR4, 0xb, URZ ;  /* 0x0000000b04057899 */ /* 0x000fe4000800063f */
[----:B------:R-:W-:Y:S01]  /*0240*/  USHF.L.U32 UR4, UR4, 0x1, URZ ;  /* 0x0000000104047899 */ /* 0x000fe2000800063f */
[----:B------:R-:W0:Y:S11]  /*0250*/  FENCE.VIEW.ASYNC.S ;  /* 0x00000000000073c6 */ /* 0x000e360000000000 */
[----:B0-----:R0:W1:Y:S01]  /*0260*/  SYNCS.EXCH.64 URZ, [UR8], UR4 ;  /* 0x00000004083f75b2 */ /* 0x0010620008000100 */
[----:B------:R0:W2:Y:S01]  /*0270*/  SYNCS.EXCH.64 URZ, [UR8+0x48], UR6 ;  /* 0x00004806083f75b2 */ /* 0x0000a20008000100 */
[----:B------:R0:W3:Y:S01]  /*0280*/  SYNCS.EXCH.64 URZ, [UR8+0x8], UR4 ;  /* 0x00000804083f75b2 */ /* 0x0000e20008000100 */
[----:B------:R0:W4:Y:S01]  /*0290*/  SYNCS.EXCH.64 URZ, [UR8+0x50], UR6 ;  /* 0x00005006083f75b2 */ /* 0x0001220008000100 */
[----:B------:R0:W0:Y:S01]  /*02a0*/  SYNCS.EXCH.64 URZ, [UR8+0x10], UR4 ;  /* 0x00001004083f75b2 */ /* 0x0000220008000100 */
        /* <DEDUP_REMOVED lines=13> */
[----:B------:R-:W-:Y:S01]  /*0380*/  NOP ;  /* 0x0000000000007918 */ /* 0x000fe20000000000 */
.L_x_3:
[----:B0-----:R-:W-:Y:S05]  /*0390*/  BSYNC B0 ;  /* 0x0000000000007941 */ /* 0x001fea0003800000 */
.L_x_2:
[----:B------:R-:W0:Y:S01]  /*03a0*/  SHFL.IDX PT, R6, R0, RZ, 0x1f ;  /* 0x00001fff00067589 */ /* 0x000e2200000e0000 */
[----:B------:R-:W-:Y:S01]  /*03b0*/  ELECT P0, URZ, PT ;  /* 0x00000000003f782f */ /* 0x000fe20003800000 */
[----:B------:R-:W-:Y:S01]  /*03c0*/  NOP ;  /* 0x0000000000007918 */ /* 0x000fe20000000000 */
[----:B------:R-:W-:Y:S01]  /*03d0*/  ELECT P1, URZ, PT ;  /* 0x00000000003f782f */ /* 0x000fe20003820000 */
[----:B------:R5:W1:Y:S01]  /*03e0*/  SHFL.IDX PT, R3, R0, RZ, 0x1f ;  /* 0x00001fff00037589 */ /* 0x000a6200000e0000 */
[----:B------:R-:W-:Y:S01]  /*03f0*/  UMOV UR4, 0x20 ;  /* 0x0000002000047882 */ /* 0x000fe20000000000 */
[----:B------:R-:W-:Y:S01]  /*0400*/  UMOV UR11, 0x80 ;  /* 0x00000080000b7882 */ /* 0x000fe20000000000 */
[----:B------:R-:W-:Y:S01]  /*0410*/  NOP ;  /* 0x0000000000007918 */ /* 0x000fe20000000000 */
[----:B------:R-:W2:Y:S01]  /*0420*/  SHFL.IDX PT, R4, R4, RZ, 0x1f ;  /* 0x00001fff04047589 */ /* 0x000ea200000e0000 */
[C---:B------:R-:W-:Y:S01]  /*0430*/  VIADD R31, R7.reuse, 0xffffffff ;  /* 0xffffffff071f7836 */ /* 0x040fe20000000000 */
[----:B------:R-:W-:Y:S01]  /*0440*/  ULDC.64 UR36, c[0x0][0x208] ;  /* 0x0000820000247ab9 */ /* 0x000fe20000000a00 */
[----:B------:R-:W-:-:S02]  /*0450*/  ISETP.NE.AND P2, PT, R7, RZ, PT ;  /* 0x000000ff0700720c */ /* 0x000fc40003f45270 */
[----:B-----5:R-:W-:Y:S02]  /*0460*/  SHF.R.S32.HI R0, RZ, 0x1f, R5 ;  /* 0x0000001fff007819 */ /* 0x020fe40000011405 */
[----:B------:R-:W-:Y:S02]  /*0470*/  ISETP.GE.U32.AND P3, PT, R31, 0x2, PT ;  /* 0x000000021f00780c */ /* 0x000fe40003f66070 */
[----:B------:R-:W-:-:S04]  /*0480*/  LEA.HI R0, R0, R5, RZ, 0x7 ;  /* 0x0000000500007211 */ /* 0x000fc800078f38ff */
[----:B------:R-:W-:Y:S02]  /*0490*/  LOP3.LUT R0, R0, 0xffffff80, RZ, 0xc0, !PT ;  /* 0xffffff8000007812 */ /* 0x000fe400078ec0ff */
[----:B0-----:R-:W-:Y:S02]  /*04a0*/  ISETP.NE.OR P0, PT, R6, RZ, !P0 ;  /* 0x000000ff0600720c */ /* 0x001fe40004705670 */
[----:B-1----:R-:W-:Y:S02]  /*04b0*/  ISETP.NE.OR P1, PT, R3, RZ, !P1 ;  /* 0x000000ff0300720c */ /* 0x002fe40004f25670 */
[----:B------:R-:W-:Y:S02]  /*04c0*/  SHF.R.S32.HI R3, RZ, 0x1f, R2 ;  /* 0x0000001fff037819 */ /* 0x000fe40000011402 */
[----:B--2---:R-:W-:Y:S01]  /*04d0*/  R2UR UR43, R4 ;  /* 0x00000000042b72ca */ /* 0x004fe200000e0000 */
[----:B------:R-:W-:Y:S01]  /*04e0*/  IMAD.IADD R4, R5, 0x1, -R0 ;  /* 0x0000000105047824 */ /* 0x000fe200078e0a00 */
[----:B------:R-:W-:-:S05]  /*04f0*/  LEA.HI R3, R3, R2, RZ, 0x2 ;  /* 0x0000000203037211 */ /* 0x000fca00078f10ff */
[----:B------:R-:W-:Y:S01]  /*0500*/  VOTEU.ALL UP0, P0 ;  /* 0x00000000003f7886 */ /* 0x000fe20000000000 */
[----:B------:R-:W-:Y:S01]  /*0510*/  LOP3.LUT R3, R3, 0xfffffffc, RZ, 0xc0, !PT ;  /* 0xfffffffc03037812 */ /* 0x000fe200078ec0ff */
[----:B------:R-:W-:-:S03]  /*0520*/  VOTEU.ALL UP1, P1 ;  /* 0x00000000003f7886 */ /* 0x000fc60000820000 */
[----:B------:R-:W0:Y:S01]  /*0530*/  @!UP0 S2UR UR7, SR_CgaCtaId ;  /* 0x00000000000789c3 */ /* 0x000e220000008800 */
[----:B------:R-:W-:Y:S01]  /*0540*/  @!UP0 UMOV UR6, 0x400 ;  /* 0x0000040000068882 */ /* 0x000fe20000000000 */
[----:B------:R-:W-:-:S04]  /*0550*/  @!UP0 UIADD3 UR4, -UR4, 0x100000, URZ ;  /* 0x0010000004048890 */ /* 0x000fc8000fffe13f */
[----:B------:R-:W-:Y:S02]  /*0560*/  @!UP0 USHF.L.U32 UR5, UR4, 0xb, URZ ;  /* 0x0000000b04058899 */ /* 0x000fe4000800063f */
[----:B------:R-:W-:Y:S01]  /*0570*/  @!UP0 USHF.L.U32 UR4, UR4, 0x1, URZ ;  /* 0x0000000104048899 */ /* 0x000fe2000800063f */
[----:B------:R-:W-:Y:S01]  /*0580*/  IMAD.IADD R14, R2, 0x1, -R3 ;  /* 0x00000001020e7824 */ /* 0x000fe200078e0a03 */
[----:B------:R-:W-:Y:S01]  /*0590*/  @!UP1 UMOV UR9, 0x400 ;  /* 0x0000040000099882 */ /* 0x000fe20000000000 */
[----:B------:R-:W-:Y:S01]  /*05a0*/  VOTEU.ALL UP2, P1 ;  /* 0x00000000003f7886 */ /* 0x000fe20000840000 */
[----:B------:R-:W-:Y:S01]  /*05b0*/  VOTEU.ALL UP3, P1 ;  /* 0x00000000003f7886 */ /* 0x000fe20000860000 */
[----:B------:R-:W-:Y:S01]  /*05c0*/  VOTEU.ALL UP4, P1 ;  /* 0x00000000003f7886 */ /* 0x000fe20000880000 */
[----:B------:R-:W1:Y:S01]  /*05d0*/  @!UP1 S2UR UR10, SR_CgaCtaId ;  /* 0x00000000000a99c3 */ /* 0x000e620000008800 */
[----:B------:R-:W-:Y:S01]  /*05e0*/  VOTEU.ALL UP5, P1 ;  /* 0x00000000003f7886 */ /* 0x000fe200008a0000 */
[----:B0-----:R-:W-:-:S02]  /*05f0*/  @!UP0 ULEA UR8, UR7, UR6, 0x18 ;  /* 0x0000000607088291 */ /* 0x001fc4000f8ec03f */
[----:B------:R-:W-:-:S04]  /*0600*/  @!UP1 UIADD3 UR6, -UR11, 0x100000, URZ ;  /* 0x001000000b069890 */ /* 0x000fc8000fffe13f */
[----:B------:R-:W-:Y:S02]  /*0610*/  @!UP1 USHF.L.U32 UR7, UR6, 0xb, URZ ;  /* 0x0000000b06079899 */ /* 0x000fe4000800063f */
[----:B------:R-:W-:Y:S01]  /*0620*/  @!UP1 USHF.L.U32 UR6, UR6, 0x1, URZ ;  /* 0x0000000106069899 */ /* 0x000fe2000800063f */
[----:B------:R-:W-:Y:S01]  /*0630*/  VOTEU.ALL UP0, P0 ;  /* 0x00000000003f7886 */ /* 0x000fe20000000000 */
[----:B-1----:R-:W-:Y:S01]  /*0640*/  @!UP1 ULEA UR9, UR10, UR9, 0x18 ;  /* 0x000000090a099291 */ /* 0x002fe2000f8ec03f */
[----:B------:R-:W-:Y:S02]  /*0650*/  VOTEU.ALL UP1, P0 ;  /* 0x00000000003f7886 */ /* 0x000fe40000020000 */
[----:B------:R-:W-:Y:S01]  /*0660*/  ULDC.64 UR10, c[0x0][0x598] ;  /* 0x00016600000a7ab9 */ /* 0x000fe20000000a00 */
[----:B------:R-:W-:Y:S01]  /*0670*/  ISETP.NE.AND P0, PT, R14, 0x3, PT ;  /* 0x000000030e00780c */ /* 0x000fe20003f05270 */
[----:B------:R-:W0:Y:S02]  /*0680*/  FENCE.VIEW.ASYNC.S ;  /* 0x00000000000073c6 */ /* 0x000e240000000000 */
[----:B0-----:R0:W3:Y:S01]  /*0690*/  @!UP0 SYNCS.EXCH.64 URZ, [UR8+0xc0], UR4 ;  /* 0x0000c004083f85b2 */ /* 0x0010e20008000100 */
[----:B------:R-:W-:-:S02]  /*06a0*/  ISETP.NE.U32.AND P1, PT, RZ, UR10, PT ;  /* 0x0000000aff007c0c */ /* 0x000fc4000bf25070 */
[----:B------:R-:W-:Y:S02]  /*06b0*/  ISETP.EQ.OR P0, PT, R14, RZ, !P0 ;  /* 0x000000ff0e00720c */ /* 0x000fe40004702670 */
[----:B------:R-:W-:Y:S02]  /*06c0*/  ISETP.NE.AND.EX P1, PT, RZ, UR11, PT, P1 ;  /* 0x0000000bff007c0c */ /* 0x000fe4000bf25310 */
[----:B------:R-:W-:-:S04]  /*06d0*/  ISETP.EQ.AND P0, PT, R7, RZ, P0 ;  /* 0x000000ff0700720c */ /* 0x000fc80000702270 */
[----:B------:R-:W-:-:S04]  /*06e0*/  SEL R23, RZ, 0x1, !P0 ;  /* 0x00000001ff177807 */ /* 0x000fc80004000000 */
[----:B------:R-:W-:Y:S01]  /*06f0*/  SEL R23, R23, 0x2, P3 ;  /* 0x0000000217177807 */ /* 0x000fe20001800000 */
[----:B------:R0:W3:Y:S01]  /*0700*/  @!UP1 SYNCS.EXCH.64 URZ, [UR8+0xc8], UR4 ;  /* 0x0000c804083f95b2 */ /* 0x0000e20008000100 */
[----:B------:R-:W-:Y:S01]  /*0710*/  NOP ;  /* 0x0000000000007918 */ /* 0x000fe20000000000 */
[----:B------:R0:W3:Y:S01]  /*0720*/  @!UP2 SYNCS.EXCH.64 URZ, [UR9+0xa0], UR6 ;  /* 0x0000a006093fa5b2 */ /* 0x0000e20008000100 */
[----:B------:R0:W3:Y:S01]  /*0730*/  @!UP3 SYNCS.EXCH.64 URZ, [UR9+0xa8], UR6 ;  /* 0x0000a806093fb5b2 */ /* 0x0000e20008000100 */
[----:B------:R0:W3:Y:S01]  /*0740*/  @!UP4 SYNCS.EXCH.64 URZ, [UR9+0xb0], UR6 ;  /* 0x0000b006093fc5b2 */ /* 0x0000e20008000100 */
[----:B------:R0:W3:Y:S01]  /*0750*/  @!UP5 SYNCS.EXCH.64 URZ, [UR9+0xb8], UR6 ;  /* 0x0000b806093fd5b2 */ /* 0x0000e20008000100 */
[----:B------:R-:W-:Y:S01]  /*0760*/  NOP ;  /* 0x0000000000007918 */ /* 0x000fe20000000000 */
[----:B---34-:R-:W-:Y:S06]  /*0770*/  BAR.SYNC.DEFER_BLOCKING 0x0 ;  /* 0x0000000000007b1d */ /* 0x018fec0000010000 */
[----:B0-----:R-:W-:Y:S05]  /*0780*/  @!P1 BRA `(.L_x_4) ;  /* 0x00000000001c9947 */ /* 0x001fea0003800000 */
[----:B------:R-:W0:Y:S02]  /*0790*/  LDC.64 R2, c[0x0][0x598] ;  /* 0x00016600ff027b82 */ /* 0x000e240000000a00 */
[----:B0-----:R-:W2:Y:S02]  /*07a0*/  LDG.E.64 R2, desc[UR36][R2.64] ;  /* 0x0000002402027981 */ /* 0x001ea4000c1e1b00 */
[----:B--2---:R-:W-:-:S04]  /*07b0*/  ISETP.NE.U32.AND P0, PT, R2, RZ, PT ;  /* 0x000000ff0200720c */ /* 0x004fc80003f05070 */
[----:B------:R-:W-:-:S13]  /*07c0*/  ISETP.NE.AND.EX P0, PT, R3, RZ, PT, P0 ;  /* 0x000000ff0300720c */ /* 0x000fda0003f05300 */
[----:B------:R-:W-:Y:S05]  /*07d0*/  @!P0 BRA `(.L_x_4) ;  /* 0x0000000000088947 */ /* 0x000fea0003800000 */
[----:B------:R1:W5:Y:S01]  /*07e0*/  LD.E R88, desc[UR36][R2.64] ;  /* 0x0000002402587980 */ /* 0x000362000c101900 */
[----:B------:R-:W-:Y:S05]  /*07f0*/  BRA `(.L_x_5) ;  /* 0x0000000000247947 */ /* 0x000fea0003800000 */
.L_x_4:
[----:B------:R-:W-:Y:S02]  /*0800*/  ULDC.64 UR4, c[0x0][0x588] ;  /* 0x0001620000047ab9 */ /* 0x000fe40000000a00 */
[----:B------:R-:W-:-:S04]  /*0810*/  ISETP.NE.U32.AND P0, PT, RZ, UR4, PT ;  /* 0x00000004ff007c0c */ /* 0x000fc8000bf05070 */
[----:B------:R-:W-:-:S13]  /*0820*/  ISETP.NE.AND.EX P0, PT, RZ, UR5, PT, P0 ;  /* 0x00000005ff007c0c */ /* 0x000fda000bf05300 */
[----:B------:R-:W-:Y:S05]  /*0830*/  @!P0 BRA `(.L_x_6) ;  /* 0x00000000000c8947 */ /* 0x000fea0003800000 */
[----:B------:R-:W0:Y:S02]  /*0840*/  LDC.64 R88, c[0x0][0x588] ;  /* 0x00016200ff587b82 */ /* 0x000e240000000a00 */
[----:B0-----:R0:W5:Y:S01]  /*0850*/  LDG.E R88, desc[UR36][R88.64] ;  /* 0x0000002458587981 */ /* 0x001162000c1e1900 */
[----:B------:R-:W-:Y:S05]  /*0860*/  BRA `(.L_x_5) ;  /* 0x0000000000087947 */ /* 0x000fea0003800000 */
.L_x_6:
[----:B------:R-:W-:Y:S02]  /*0870*/  ULDC UR4, c[0x0][0x580] ;  /* 0x0001600000047ab9 */ /* 0x000fe40000000800 */
[----:B------:R-:W-:-:S07]  /*0880*/  IMAD.U32 R88, RZ, RZ, UR4 ;  /* 0x00000004ff587e24 */ /* 0x000fce000f8e00ff */
.L_x_5:
[----:B------:R-:W-:Y:S02]  /*0890*/  ULDC.64 UR4, c[0x0][0x5a0] ;  /* 0x0001680000047ab9 */ /* 0x000fe40000000a00 */
[----:B------:R-:W-:-:S04]  /*08a0*/  ISETP.NE.U32.AND P0, PT, RZ, UR4, PT ;  /* 0x00000004ff007c0c */ /* 0x000fc8000bf05070 */
[----:B------:R-:W-:-:S13]  /*08b0*/  ISETP.NE.AND.EX P0, PT, RZ, UR5, PT, P0 ;  /* 0x00000005ff007c0c */ /* 0x000fda000bf05300 */
[----:B------:R-:W-:Y:S05]  /*08c0*/  @!P0 BRA `(.L_x_7) ;  /* 0x00000000001c8947 */ /* 0x000fea0003800000 */
[----:B-1----:R-:W1:Y:S02]  /*08d0*/  LDC.64 R2, c[0x0][0x5a0] ;  /* 0x00016800ff027b82 */ /* 0x002e640000000a00 */
[----:B-1----:R-:W2:Y:S02]  /*08e0*/  LDG.E.64 R2, desc[UR36][R2.64] ;  /* 0x0000002402027981 */ /* 0x002ea4000c1e1b00 */
[----:B--2---:R-:W-:-:S04]  /*08f0*/  ISETP.NE.U32.AND P0, PT, R2, RZ, PT ;  /* 0x000000ff0200720c */ /* 0x004fc80003f05070 */
[----:B------:R-:W-:-:S13]  /*0900*/  ISETP.NE.AND.EX P0, PT, R3, RZ, PT, P0 ;  /* 0x000000ff0300720c */ /* 0x000fda0003f05300 */
[----:B------:R-:W-:Y:S05]  /*0910*/  @!P0 BRA `(.L_x_7) ;  /* 0x0000000000088947 */ /* 0x000fea0003800000 */
[----:B0-----:R2:W5:Y:S01]  /*0920*/  LD.E R89, desc[UR36][R2.64] ;  /* 0x0000002402597980 */ /* 0x001562000c101900 */
[----:B------:R-:W-:Y:S05]  /*0930*/  BRA `(.L_x_8) ;  /* 0x0000000000247947 */ /* 0x000fea0003800000 */
.L_x_7:
[----:B------:R-:W-:Y:S02]  /*0940*/  ULDC.64 UR4, c[0x0][0x590] ;  /* 0x0001640000047ab9 */ /* 0x000fe40000000a00 */
[----:B------:R-:W-:-:S04]  /*0950*/  ISETP.NE.U32.AND P0, PT, RZ, UR4, PT ;  /* 0x00000004ff007c0c */ /* 0x000fc8000bf05070 */
[----:B------:R-:W-:-:S13]  /*0960*/  ISETP.NE.AND.EX P0, PT, RZ, UR5, PT, P0 ;  /* 0x00000005ff007c0c */ /* 0x000fda000bf05300 */
[----:B------:R-:W-:Y:S05]  /*0970*/  @!P0 BRA `(.L_x_9) ;  /* 0x00000000000c8947 */ /* 0x000fea0003800000 */
[----:B-1----:R-:W0:Y:S02]  /*0980*/  LDC.64 R2, c[0x0][0x590] ;  /* 0x00016400ff027b82 */ /* 0x002e240000000a00 */
[----:B0-----:R0:W5:Y:S01]  /*0990*/  LDG.E R89, desc[UR36][R2.64] ;  /* 0x0000002402597981 */ /* 0x001162000c1e1900 */
[----:B------:R-:W-:Y:S05]  /*09a0*/  BRA `(.L_x_8) ;  /* 0x0000000000087947 */ /* 0x000fea0003800000 */
.L_x_9:
[----:B------:R-:W-:Y:S02]  /*09b0*/  ULDC UR4, c[0x0][0x584] ;  /* 0x0001610000047ab9 */ /* 0x000fe40000000800 */
[----:B0-----:R-:W-:-:S07]  /*09c0*/  IMAD.U32 R89, RZ, RZ, UR4 ;  /* 0x00000004ff597e24 */ /* 0x001fce000f8e00ff */
.L_x_8:
[----:B012---:R-:W0:Y:S01]  /*09d0*/  LDC R2, c[0x0][0x65c] ;  /* 0x00019700ff027b82 */ /* 0x007e220000000800 */
[----:B------:R-:W1:Y:S01]  /*09e0*/  S2R R15, SR_CTAID.Y ;  /* 0x00000000000f7919 */ /* 0x000e620000002600 */
[----:B------:R-:W-:Y:S01]  /*09f0*/  ULDC UR6, c[0x0][0x28c] ;  /* 0x0000a30000067ab9 */ /* 0x000fe20000000800 */
[----:B------:R-:W-:Y:S01]  /*0a00*/  ISETP.NE.AND P0, PT, R7, 0x2, PT ;  /* 0x000000020700780c */ /* 0x000fe20003f05270 */
[----:B------:R-:W-:Y:S01]  /*0a10*/  UIADD3 UR6, UR6, 0x7f, URZ ;  /* 0x0000007f06067890 */ /* 0x000fe2000fffe03f */
[----:B------:R-:W2:Y:S01]  /*0a20*/  S2R R6, SR_CTAID.X ;  /* 0x0000000000067919 */ /* 0x000ea20000002500 */
[----:B------:R-:W-:Y:S01]  /*0a30*/  UMOV UR38, URZ ;  /* 0x0000003f00267c82 */ /* 0x000fe20008000000 */
[----:B------:R-:W-:Y:S01]  /*0a40*/  UMOV UR39, URZ ;  /* 0x0000003f00277c82 */ /* 0x000fe20008000000 */
[----:B------:R-:W-:Y:S01]  /*0a50*/  USHF.R.S32.HI UR7, URZ, 0x1f, UR6 ;  /* 0x0000001f3f077899 */ /* 0x000fe20008011406 */
[----:B------:R-:W-:-:S03]  /*0a60*/  ULDC.64 UR8, c[0x0][0x650] ;  /* 0x0001940000087ab9 */ /* 0x000fc60000000a00 */
[----:B------:R-:W-:-:S04]  /*0a70*/  ULEA.HI UR7, UR7, UR6, URZ, 0x7 ;  /* 0x0000000607077291 */ /* 0x000fc8000f8f383f */
[----:B------:R-:W-:Y:S01]  /*0a80*/  USHF.R.S32.HI UR40, URZ, 0x7, UR7 ;  /* 0x000000073f287899 */ /* 0x000fe20008011407 */
[----:B0-----:R-:W-:-:S13]  /*0a90*/  ISETP.NE.AND P1, PT, R2, 0x1, PT ;  /* 0x000000010200780c */ /* 0x001fda0003f25270 */
[----:B------:R-:W2:Y:S01]  /*0aa0*/  @P1 LDC R17, c[0x0][0x10] ;  /* 0x00000400ff111b82 */ /* 0x000ea20000000800 */
[----:B-1----:R-:W-:Y:S02]  /*0ab0*/  @P1 IMAD.MOV.U32 R8, RZ, RZ, R15 ;  /* 0x000000ffff081224 */ /* 0x002fe400078e000f */
[----:B------:R-:W-:Y:S02]  /*0ac0*/  @P1 IMAD.MOV.U32 R9, RZ, RZ, RZ ;  /* 0x000000ffff091224 */ /* 0x000fe400078e00ff */
[----:B------:R-:W-:-:S03]  /*0ad0*/  @P1 IMAD.MOV.U32 R7, RZ, RZ, RZ ;  /* 0x000000ffff071224 */ /* 0x000fc600078e00ff */
[----:B------:R-:W0:Y:S01]  /*0ae0*/  @!P1 LDC R3, c[0x0][0xc] ;  /* 0x00000300ff039b82 */ /* 0x000e220000000800 */
[----:B------:R-:W-:Y:S01]  /*0af0*/  ULDC UR4, c[0x0][0xc] ;  /* 0x0000030000047ab9 */ /* 0x000fe20000000800 */
[----:B------:R-:W-:Y:S02]  /*0b00*/  ULDC UR5, c[0x0][0x10] ;  /* 0x0000040000057ab9 */ /* 0x000fe40000000800 */
[----:B------:R-:W-:-:S04]  /*0b10*/  UIMAD.WIDE.U32 UR4, UR4, UR5, URZ ;  /* 0x00000005040472a5 */ /* 0x000fc8000f8e003f */
[----:B------:R-:W1:Y:S01]  /*0b20*/  LDC R0, c[0x0][0x14] ;  /* 0x00000500ff007b82 */ /* 0x000e620000000800 */
[----:B--2---:R-:W-:-:S04]  /*0b30*/  @P1 IMAD.WIDE.U32 R16, R6, R17, R8 ;  /* 0x0000001106101225 */ /* 0x004fc800078e0008 */
[----:B------:R-:W-:Y:S02]  /*0b40*/  @P1 IMAD.IADD R17, R17, 0x1, R7 ;  /* 0x0000000111111824 */ /* 0x000fe400078e0207 */
[----:B------:R-:W-:Y:S02]  /*0b50*/  IMAD.MOV.U32 R7, RZ, RZ, RZ ;  /* 0x000000ffff077224 */ /* 0x000fe400078e00ff */
[----:B0-----:R-:W-:-:S04]  /*0b60*/  @!P1 IMAD.WIDE.U32 R8, R3, R15, R6 ;  /* 0x0000000f03089225 */ /* 0x001fc800078e0006 */
[----:B------:R-:W-:Y:S02]  /*0b70*/  @!P1 IMAD.MOV.U32 R16, RZ, RZ, R8 ;  /* 0x000000ffff109224 */ /* 0x000fe400078e0008 */
[----:B-1----:R-:W-:-:S04]  /*0b80*/  IMAD.WIDE.U32 R10, R0, UR4, RZ ;  /* 0x00000004000a7c25 */ /* 0x002fc8000f8e00ff */
[----:B------:R-:W-:Y:S01]  /*0b90*/  IMAD R3, R0, UR5, RZ ;  /* 0x0000000500037c24 */ /* 0x000fe2000f8e02ff */
[----:B------:R0:W-:Y:S01]  /*0ba0*/  STL.64 [R1], R10 ;  /* 0x0000000a01007387 */ /* 0x0001e20000100a00 */
[----:B------:R-:W-:Y:S02]  /*0bb0*/  @!P1 IMAD.MOV.U32 R17, RZ, RZ, R9 ;  /* 0x000000ffff119224 */ /* 0x000fe400078e0009 */
[----:B------:R-:W-:Y:S01]  /*0bc0*/  IMAD.IADD R0, R11, 0x1, R3 ;  /* 0x000000010b007824 */ /* 0x000fe200078e0203 */
[----:B------:R-:W-:Y:S06]  /*0bd0*/  @P0 BRA `(.L_x_10) ;  /* 0x0000000000200947 */ /* 0x000fec0003800000 */
[----:B------:R-:W-:Y:S01]  /*0be0*/  UISETP.GE.U32.AND UP0, UPT, UR40, 0x9, UPT ;  /* 0x000000092800788c */ /* 0x000fe2000bf06070 */
[----:B------:R-:W-:Y:S01]  /*0bf0*/  IADD3 R16, P0, R16, R10, RZ ;  /* 0x0000000a10107210 */ /* 0x000fe20007f1e0ff */
[----:B------:R-:W-:Y:S01]  /*0c00*/  UIMAD.WIDE.U32 UR4, UR40, 0x38e38e39, URZ ;  /* 0x38e38e39280478a5 */ /* 0x000fe2000f8e003f */
[----:B------:R-:W-:-:S03]  /*0c10*/  UMOV UR39, URZ ;  /* 0x0000003f00277c82 */ /* 0x000fc60008000000 */
[----:B------:R-:W-:Y:S01]  /*0c20*/  USHF.R.U32.HI UR4, URZ, 0x1, UR5 ;  /* 0x000000013f047899 */ /* 0x000fe20008011605 */
[----:B------:R-:W-:-:S03]  /*0c30*/  IMAD.X R17, R0, 0x1, R17, P0 ;  /* 0x0000000100117824 */ /* 0x000fc600000e0611 */
[----:B------:R-:W-:Y:S02]  /*0c40*/  UIMAD UR38, UR4, -0x9, UR40 ;  /* 0xfffffff7042678a4 */ /* 0x000fe4000f8e0228 */
[----:B------:R-:W-:-:S12]  /*0c50*/  @UP0 ULOP3.LUT UR39, UR4, 0x1, URZ, 0xc0, !UPT ;  /* 0x0000000104270892 */ /* 0x000fd8000f8ec03f */
.L_x_10:
[----:B------:R-:W-:Y:S01]  /*0c60*/  ISETP.GE.U32.AND P0, PT, R16, UR8, PT ;  /* 0x0000000810007c0c */ /* 0x000fe2000bf06070 */
[----:B------:R-:W-:Y:S01]  /*0c70*/  IMAD.MOV.U32 R22, RZ, RZ, -0x1 ;  /* 0xffffffffff167424 */ /* 0x000fe200078e00ff */
[----:B------:R-:W-:Y:S01]  /*0c80*/  PRMT R3, RZ, 0x7610, R3 ;  /* 0x00007610ff037816 */ /* 0x000fe20000000003 */
[----:B------:R-:W-:Y:S01]  /*0c90*/  IMAD.MOV.U32 R19, RZ, RZ, -0x1 ;  /* 0xffffffffff137424 */ /* 0x000fe200078e00ff */
[----:B------:R-:W-:Y:S01]  /*0ca0*/  ISETP.GE.U32.AND.EX P0, PT, R17, UR9, PT, P0 ;  /* 0x0000000911007c0c */ /* 0x000fe2000bf06100 */
[----:B------:R-:W-:-:S12]  /*0cb0*/  IMAD.MOV.U32 R18, RZ, RZ, -0x1 ;  /* 0xffffffffff127424 */ /* 0x000fd800078e00ff */
[----:B------:R-:W-:Y:S05]  /*0cc0*/  @P0 BRA `(.L_x_11) ;  /* 0x0000000400580947 */ /* 0x000fea0003800000 */
[----:B------:R-:W1:Y:S01]  /*0cd0*/  LDC.64 R20, c[0x0][0x628] ;  /* 0x00018a00ff147b82 */ /* 0x000e620000000a00 */
[----:B------:R-:W-:Y:S02]  /*0ce0*/  IMAD.MOV.U32 R8, RZ, RZ, R16 ;  /* 0x000000ffff087224 */ /* 0x000fe400078e0010 */
[----:B------:R-:W-:-:S05]  /*0cf0*/  IMAD.MOV.U32 R9, RZ, RZ, R17 ;  /* 0x000000ffff097224 */ /* 0x000fca00078e0011 */
[----:B------:R-:W2:Y:S08]  /*0d00*/  LDC R18, c[0x0][0x630] ;  /* 0x00018c00ff127b82 */ /* 0x000eb00000000800 */
[----:B------:R-:W3:Y:S01]  /*0d10*/  LDC.64 R24, c[0x0][0x620] ;  /* 0x00018800ff187b82 */ /* 0x000ee20000000a00 */
[----:B-1----:R-:W-:-:S04]  /*0d20*/  ISETP.NE.U32.AND P0, PT, R20, RZ, PT ;  /* 0x000000ff1400720c */ /* 0x002fc80003f05070 */
[----:B------:R-:W-:-:S13]  /*0d30*/  ISETP.NE.AND.EX P0, PT, R21, RZ, PT, P0 ;  /* 0x000000ff1500720c */ /* 0x000fda0003f05300 */
[----:B--23--:R-:W-:Y:S05]  /*0d40*/  @!P0 BRA `(.L_x_12) ;  /* 0x0000000000288947 */ /* 0x00cfea0003800000 */
[----:B------:R-:W1:Y:S02]  /*0d50*/  LDC R3, c[0x0][0x634] ;  /* 0x00018d00ff037b82 */ /* 0x000e640000000800 */
[----:B-1----:R-:W-:-:S05]  /*0d60*/  IADD3 R3, P0, R16, R3, RZ ;  /* 0x0000000310037210 */ /* 0x002fca0007f1e0ff */
[----:B------:R-:W-:-:S04]  /*0d70*/  IMAD.X R19, RZ, RZ, R17, P0 ;  /* 0x000000ffff137224 */ /* 0x000fc800000e0611 */
[----:B------:R-:W-:-:S04]  /*0d80*/  IMAD.WIDE.U32 R8, R19, R20, RZ ;  /* 0x0000001413087225 */ /* 0x000fc800078e00ff */
[----:B0-----:R-:W-:-:S04]  /*0d90*/  IMAD.WIDE.U32 R10, P0, R3, R21, R8 ;  /* 0x00000015030a7225 */ /* 0x001fc80007800008 */
[----:B------:R-:W-:-:S04]  /*0da0*/  IMAD.WIDE.U32 R8, R3, R20, RZ ;  /* 0x0000001403087225 */ /* 0x000fc800078e00ff */
[----:B------:R-:W-:Y:S01]  /*0db0*/  IMAD.X R13, RZ, RZ, RZ, P0 ;  /* 0x000000ffff0d7224 */ /* 0x000fe200000e06ff */
[----:B------:R-:W-:Y:S01]  /*0dc0*/  IADD3 RZ, P0, R9, R10, RZ ;  /* 0x0000000a09ff7210 */ /* 0x000fe20007f1e0ff */
[----:B------:R-:W-:-:S04]  /*0dd0*/  IMAD.MOV.U32 R12, RZ, RZ, R11 ;  /* 0x000000ffff0c7224 */ /* 0x000fc800078e000b */
[----:B------:R-:W-:-:S08]  /*0de0*/  IMAD.WIDE.U32.X R8, R19, R21, R12, P0 ;  /* 0x0000001513087225 */ /* 0x000fd000000e040c */
.L_x_12:
[-CC-:B------:R-:W-:Y:S01]  /*0df0*/  SHF.R.U64 R30, R8, R18.reuse, R9.reuse ;  /* 0x00000012081e7219 */ /* 0x180fe20000001209 */
[----:B------:R-:W1:Y:S01]  /*0e00*/  LDC R12, c[0x0][0x618] ;  /* 0x00018600ff0c7b82 */ /* 0x000e620000000800 */
[----:B------:R-:W-:Y:S01]  /*0e10*/  SHF.R.U32.HI R7, RZ, R18, R9 ;  /* 0x00000012ff077219 */ /* 0x000fe20000011609 */
[----:B------:R-:W-:Y:S01]  /*0e20*/  ULDC UR4, c[0x0][0x150] ;  /* 0x0000540000047ab9 */ /* 0x000fe20000000800 */
[----:B0-----:R-:W-:Y:S02]  /*0e30*/  IADD3 R11, P0, RZ, -R30, RZ ;  /* 0x8000001eff0b7210 */ /* 0x001fe40007f1e0ff */
[----:B------:R-:W-:-:S03]  /*0e40*/  I2FP.F32.U32 R3, R6 ;  /* 0x0000000600037245 */ /* 0x000fc60000201000 */
[----:B------:R-:W0:Y:S01]  /*0e50*/  LDC.64 R26, c[0x0][0x640] ;  /* 0x00019000ff1a7b82 */ /* 0x000e220000000a00 */
[----:B------:R-:W-:Y:S02]  /*0e60*/  IMAD.X R13, RZ, RZ, ~R7, P0 ;  /* 0x000000ffff0d7224 */ /* 0x000fe400000e0e07 */
[----:B------:R-:W-:Y:S01]  /*0e70*/  FMUL R3, R3, UR4 ;  /* 0x0000000403037c20 */ /* 0x000fe20008400000 */
[----:B------:R-:W-:Y:S01]  /*0e80*/  IMAD.WIDE.U32 R8, R11, R24, R16 ;  /* 0x000000180b087225 */ /* 0x000fe200078e0010 */
[----:B------:R-:W-:-:S03]  /*0e90*/  ULDC UR4, c[0x0][0x154] ;  /* 0x0000550000047ab9 */ /* 0x000fc60000000800 */
[----:B------:R-:W-:Y:S01]  /*0ea0*/  IMAD R10, R13, R24, RZ ;  /* 0x000000180d0a7224 */ /* 0x000fe200078e02ff */
[----:B------:R-:W2:Y:S01]  /*0eb0*/  LDC R7, c[0x0][0x144] ;  /* 0x00005100ff077b82 */ /* 0x000ea20000000800 */
[----:B------:R-:W3:Y:S02]  /*0ec0*/  F2I.U32.TRUNC.NTZ R3, R3 ;  /* 0x0000000300037305 */ /* 0x000ee4000020f000 */
[----:B------:R-:W-:-:S04]  /*0ed0*/  IMAD R11, R11, R25, R10 ;  /* 0x000000190b0b7224 */ /* 0x000fc800078e020a */
[----:B------:R-:W-:Y:S01]  /*0ee0*/  IMAD.IADD R9, R9, 0x1, R11 ;  /* 0x0000000109097824 */ /* 0x000fe200078e020b */
[----:B------:R-:W4:Y:S01]  /*0ef0*/  LDC R18, c[0x0][0x608] ;  /* 0x00018200ff127b82 */ /* 0x000f220000000800 */
[----:B------:R-:W-:-:S03]  /*0f00*/  IMAD.MOV.U32 R11, RZ, RZ, -0x1 ;  /* 0xffffffffff0b7424 */ /* 0x000fc600078e00ff */
[-C--:B-1----:R-:W-:Y:S02]  /*0f10*/  SHF.R.U64 R22, R8, R12.reuse, R9 ;  /* 0x0000000c08167219 */ /* 0x082fe40000001209 */
[----:B------:R-:W-:Y:S02]  /*0f20*/  I2FP.F32.U32 R8, R15 ;  /* 0x0000000f00087245 */ /* 0x000fe40000201000 */
[----:B------:R-:W1:Y:S01]  /*0f30*/  LDC R24, c[0x0][0x658] ;  /* 0x00019600ff187b82 */ /* 0x000e620000000800 */
[----:B0-----:R-:W-:Y:S01]  /*0f40*/  ISETP.NE.U32.AND P0, PT, R26, RZ, PT ;  /* 0x000000ff1a00720c */ /* 0x001fe20003f05070 */
[----:B---3--:R-:W-:Y:S01]  /*0f50*/  IMAD.MOV R10, RZ, RZ, -R3 ;  /* 0x000000ffff0a7224 */ /* 0x008fe200078e0a03 */
[----:B------:R-:W-:Y:S01]  /*0f60*/  SHF.R.U32.HI R9, RZ, R12, R9 ;  /* 0x0000000cff097219 */ /* 0x000fe20000011609 */
[----:B------:R-:W-:Y:S01]  /*0f70*/  FMUL R8, R8, UR4 ;  /* 0x0000000408087c20 */ /* 0x000fe20008400000 */
[----:B------:R-:W-:-:S03]  /*0f80*/  ISETP.NE.AND.EX P0, PT, R27, RZ, PT, P0 ;  /* 0x000000ff1b00720c */ /* 0x000fc60003f05300 */
[----:B------:R-:W0:Y:S01]  /*0f90*/  LDC R20, c[0x0][0x148] ;  /* 0x00005200ff147b82 */ /* 0x000e220000000800 */
[----:B--2---:R-:W-:-:S07]  /*0fa0*/  IMAD R3, R7, R10, R6 ;  /* 0x0000000a07037224 */ /* 0x004fce00078e0206 */
[----:B------:R-:W2:Y:S01]  /*0fb0*/  LDC R21, c[0x0][0x600] ;  /* 0x00018000ff157b82 */ /* 0x000ea20000000800 */
[-CC-:B----4-:R-:W-:Y:S02]  /*0fc0*/  SHF.R.U64 R32, R22, R18.reuse, R9.reuse ;  /* 0x0000001216207219 */ /* 0x190fe40000001209 */
[----:B------:R-:W-:Y:S01]  /*0fd0*/  SHF.R.U32.HI R7, RZ, R18, R9 ;  /* 0x00000012ff077219 */ /* 0x000fe20000011609 */
[----:B------:R-:W-:Y:S01]  /*0fe0*/  IMAD.MOV.U32 R9, RZ, RZ, 0x1 ;  /* 0x00000001ff097424 */ /* 0x000fe200078e00ff */
[----:B------:R3:W4:Y:S03]  /*0ff0*/  F2I.U32.TRUNC.NTZ R18, R8 ;  /* 0x0000000800127305 */ /* 0x000726000020f000 */
[----:B------:R-:W0:Y:S01]  /*1000*/  LDC R25, c[0x0][0x648] ;  /* 0x00019200ff197b82 */ /* 0x000e220000000800 */
[-C--:B-1----:R-:W-:Y:S02]  /*1010*/  SHF.L.U32 R6, R11, R24.reuse, RZ ;  /* 0x000000180b067219 */ /* 0x082fe400000006ff */
[----:B------:R-:W-:-:S02]  /*1020*/  SHF.R.U64 R34, R32, R24, R7 ;  /* 0x0000001820227219 */ /* 0x000fc40000001207 */
[----:B------:R-:W-:Y:S02]  /*1030*/  LOP3.LUT R13, RZ, R6, RZ, 0x33, !PT ;  /* 0x00000006ff0d7212 */ /* 0x000fe400078e33ff */
[-C--:B------:R-:W-:Y:S01]  /*1040*/  SHF.R.U32.HI R7, RZ, R24.reuse, R7 ;  /* 0x00000018ff077219 */ /* 0x080fe20000011607 */
[----:B------:R-:W1:Y:S01]  /*1050*/  LDC R29, c[0x0][0x638] ;  /* 0x00018e00ff1d7b82 */ /* 0x000e620000000800 */
[----:B------:R-:W-:Y:S01]  /*1060*/  SHF.L.U32 R12, R9, R24, RZ ;  /* 0x00000018090c7219 */ /* 0x000fe200000006ff */
[----:B------:R-:W-:-:S06]  /*1070*/  IMAD.MOV.U32 R6, RZ, RZ, R34 ;  /* 0x000000ffff067224 */ /* 0x000fcc00078e0022 */
[----:B------:R-:W0:Y:S01]  /*1080*/  LDC R28, c[0x0][0x610] ;  /* 0x00018400ff1c7b82 */ /* 0x000e220000000800 */
[----:B---34-:R-:W-:Y:S05]  /*1090*/  @!P0 BRA `(.L_x_13) ;  /* 0x0000000000288947 */ /* 0x018fea0003800000 */
[----:B------:R-:W3:Y:S02]  /*10a0*/  LDC R11, c[0x0][0x64c] ;  /* 0x00019300ff0b7b82 */ /* 0x000ee40000000800 */
[----:B---3--:R-:W-:-:S05]  /*10b0*/  IADD3 R11, P0, R34, R11, RZ ;  /* 0x0000000b220b7210 */ /* 0x008fca0007f1e0ff */
[----:B------:R-:W-:-:S04]  /*10c0*/  IMAD.X R19, RZ, RZ, R7, P0 ;  /* 0x000000ffff137224 */ /* 0x000fc800000e0607 */
[----:B------:R-:W-:-:S04]  /*10d0*/  IMAD.WIDE.U32 R6, R19, R26, RZ ;  /* 0x0000001a13067225 */ /* 0x000fc800078e00ff */
[----:B------:R-:W-:-:S04]  /*10e0*/  IMAD.WIDE.U32 R8, P0, R11, R27, R6 ;  /* 0x0000001b0b087225 */ /* 0x000fc80007800006 */
[----:B------:R-:W-:-:S04]  /*10f0*/  IMAD.WIDE.U32 R6, R11, R26, RZ ;  /* 0x0000001a0b067225 */ /* 0x000fc800078e00ff */
[----:B------:R-:W-:Y:S01]  /*1100*/  IMAD.X R11, RZ, RZ, RZ, P0 ;  /* 0x000000ffff0b7224 */ /* 0x000fe200000e06ff */
[----:B------:R-:W-:Y:S01]  /*1110*/  IADD3 RZ, P0, R7, R8, RZ ;  /* 0x0000000807ff7210 */ /* 0x000fe20007f1e0ff */
[----:B------:R-:W-:-:S04]  /*1120*/  IMAD.MOV.U32 R10, RZ, RZ, R9 ;  /* 0x000000ffff0a7224 */ /* 0x000fc800078e0009 */
[----:B------:R-:W-:-:S08]  /*1130*/  IMAD.WIDE.U32.X R6, R19, R27, R10, P0 ;  /* 0x0000001b13067225 */ /* 0x000fd000000e040a */
.L_x_13:
[----:B0-----:R-:W-:Y:S01]  /*1140*/  SHF.R.U64 R6, R6, R25, R7 ;  /* 0x0000001906067219 */ /* 0x001fe20000001207 */
[----:B--2---:R-:W-:Y:S01]  /*1150*/  VIADD R7, R21, 0xffffffff ;  /* 0xffffffff15077836 */ /* 0x004fe20000000000 */
[----:B------:R-:W-:Y:S01]  /*1160*/  LOP3.LUT R13, R32, R13, RZ, 0xc0, !PT ;  /* 0x0000000d200d7212 */ /* 0x000fe200078ec0ff */
[----:B------:R-:W-:Y:S02]  /*1170*/  IMAD.MOV R18, RZ, RZ, -R18 ;  /* 0x000000ffff127224 */ /* 0x000fe400078e0a12 */
[----:B------:R-:W-:Y:S01]  /*1180*/  IMAD.MOV R8, RZ, RZ, -R6 ;  /* 0x000000ffff087224 */ /* 0x000fe200078e0a06 */
[----:B------:R-:W-:Y:S01]  /*1190*/  LOP3.LUT R7, R22, R7, RZ, 0xc0, !PT ;  /* 0x0000000716077212 */ /* 0x000fe200078ec0ff */
[----:B------:R-:W-:Y:S02]  /*11a0*/  IMAD R12, R12, R6, R13 ;  /* 0x000000060c0c7224 */ /* 0x000fe400078e020d */
[----:B------:R-:W-:Y:S02]  /*11b0*/  @P1 IMAD R3, R20, R18, R15 ;  /* 0x0000001214031224 */ /* 0x000fe400078e020f */
[----:B-1----:R-:W-:-:S02]  /*11c0*/  IMAD R6, R8, R29, R34 ;  /* 0x0000001d08067224 */ /* 0x002fc400078e0222 */
[----:B------:R-:W-:Y:S02]  /*11d0*/  IMAD R22, R12, R28, R3 ;  /* 0x0000001c0c167224 */ /* 0x000fe400078e0203 */
[----:B------:R-:W-:Y:S02]  /*11e0*/  IMAD R7, R6, R21, R7 ;  /* 0x0000001506077224 */ /* 0x000fe400078e0207 */
[----:B------:R-:W-:Y:S02]  /*11f0*/  IMAD.MOV.U32 R3, RZ, RZ, 0x1 ;  /* 0x00000001ff037424 */ /* 0x000fe400078e00ff */
[----:B------:R-:W-:Y:S01]  /*1200*/  IMAD.MOV.U32 R18, RZ, RZ, R30 ;  /* 0x000000ffff127224 */ /* 0x000fe200078e001e */
[----:B------:R-:W-:Y:S02]  /*1210*/  SEL R19, R7, R22, !P1 ;  /* 0x0000001607137207 */ /* 0x000fe40004800000 */
[----:B------:R-:W-:-:S07]  /*1220*/  SEL R22, R22, R7, !P1 ;  /* 0x0000000716167207 */ /* 0x000fce0004800000 */
.L_x_11:
[----:B------:R-:W-:Y:S05]  /*1230*/  @!P2 BRA `(.L_x_14) ;  /* 0x00000048001ca947 */ /* 0x000fea0003800000 */
[----:B------:R-:W-:-:S13]  /*1240*/  ISETP.GT.U32.AND P0, PT, R31, 0x1, PT ;  /* 0x000000011f00780c */ /* 0x000fda0003f04070 */
[----:B------:R-:W-:Y:S05]  /*1250*/  @P0 EXIT ;  /* 0x000000000000094d */ /* 0x000fea0003800000 */
.L_x_15:
[----:B------:R-:W-:-:S08]  /*1260*/  NOP ;  /* 0x0000000000007918 */ /* 0x000fd00000000000 */
[----:B------:R-:W1:Y:S02]  /*1270*/  USETMAXREG.TRY_ALLOC.CTAPOOL UP0, 0xe8 ;  /* 0x000000e8000079c8 */ /* 0x000e640008000600 */
[----:B-1----:R-:W-:-:S13]  /*1280*/  PLOP3.LUT P0, PT, PT, PT, UP0, 0x80, 0x0 ;  /* 0x000000000000781c */ /* 0x002fda0003f0f008 */
[----:B------:R-:W-:Y:S05]  /*1290*/  @!P0 BRA `(.L_x_15) ;  /* 0xfffffffc00f08947 */ /* 0x000fea000383ffff */
[----:B------:R-:W-:-:S13]  /*12a0*/  LOP3.LUT P0, RZ, R3, 0xff, RZ, 0xc0, !PT ;  /* 0x000000ff03ff7812 */ /* 0x000fda000780c0ff */
[----:B------:R-:W-:Y:S05]  /*12b0*/  @!P0 EXIT ;  /* 0x000000000000894d */ /* 0x000fea0003800000 */
[----:B------:R-:W2:Y:S01]  /*12c0*/  LDL.64 R8, [R1] ;  /* 0x0000000001087983 */ /* 0x000ea20000100a00 */
[----:B------:R-:W-:Y:S01]  /*12d0*/  SHF.R.S32.HI R3, RZ, 0x1f, R4 ;  /* 0x0000001fff037819 */ /* 0x000fe20000011404 */
[----:B------:R-:W1:Y:S01]  /*12e0*/  S2UR UR4, SR_CgaCtaId ;  /* 0x00000000000479c3 */ /* 0x000e620000008800 */
[----:B------:R-:W-:Y:S02]  /*12f0*/  UISETP.LT.AND UP0, UPT, UR40, 0x1, UPT ;  /* 0x000000012800788c */ /* 0x000fe4000bf01270 */
[CC--:B------:R-:W-:Y:S01]  /*1300*/  LEA.HI R5, R3.reuse, R4.reuse, RZ, 0x2 ;  /* 0x0000000403057211 */ /* 0x0c0fe200078f10ff */
[----:B------:R-:W-:Y:S01]  /*1310*/  UIADD3 UR5, UR43, -0x1, URZ ;  /* 0xffffffff2b057890 */ /* 0x000fe2000fffe03f */
[----:B------:R-:W-:Y:S01]  /*1320*/  LEA.HI R3, R3, R4, RZ, 0x5 ;  /* 0x0000000403037211 */ /* 0x000fe200078f28ff */
[----:B------:R-:W-:Y:S01]  /*1330*/  USEL UR42, UR40, 0x1, UP0 ;  /* 0x00000001282a7887 */ /* 0x000fe20008000000 */
[--C-:B------:R-:W-:Y:S01]  /*1340*/  SHF.R.S32.HI R90, RZ, 0x2, R5.reuse ;  /* 0x00000002ff5a7819 */ /* 0x100fe20000011405 */
[----:B------:R-:W3:Y:S01]  /*1350*/  LDC R94, c[0x0][0x658] ;  /* 0x00019600ff5e7b82 */ /* 0x000ee20000000800 */
[----:B------:R-:W-:Y:S01]  /*1360*/  SHF.R.S32.HI R7, RZ, 0x1f, R5 ;  /* 0x0000001fff077819 */ /* 0x000fe20000011405 */
[----:B------:R-:W-:Y:S01]  /*1370*/  UMOV UR41, 0x400 ;  /* 0x0000040000297882 */ /* 0x000fe20000000000 */
[----:B------:R-:W-:Y:S01]  /*1380*/  SHF.R.S32.HI R3, RZ, 0x5, R3 ;  /* 0x00000005ff037819 */ /* 0x000fe20000011403 */
[----:B------:R-:W-:Y:S01]  /*1390*/  UISETP.NE.AND UP0, UPT, UR5, URZ, UPT ;  /* 0x0000003f0500728c */ /* 0x000fe2000bf05270 */
[----:B------:R-:W-:Y:S01]  /*13a0*/  LEA.HI R7, R7, R90, RZ, 0x3 ;  /* 0x0000005a07077211 */ /* 0x000fe200078f18ff */
[----:B------:R-:W-:Y:S01]  /*13b0*/  ULDC UR6, c[0x0][0x284] ;  /* 0x0000a10000067ab9 */ /* 0x000fe20000000800 */
[----:B------:R-:W-:Y:S01]  /*13c0*/  LOP3.LUT R5, R5, 0xfffffffc, RZ, 0xc0, !PT ;  /* 0xfffffffc05057812 */ /* 0x000fe200078ec0ff */
[----:B------:R-:W4:Y:S01]  /*13d0*/  LDC R6, c[0x0][0x288] ;  /* 0x0000a200ff067b82 */ /* 0x000f220000000800 */
[----:B------:R-:W-:Y:S01]  /*13e0*/  LOP3.LUT R7, R7, 0xfffffff8, RZ, 0xc0, !PT ;  /* 0xfffffff807077812 */ /* 0x000fe200078ec0ff */
[----:B------:R-:W-:-:S02]  /*13f0*/  USHF.L.U32 UR45, UR40, 0x1, URZ ;  /* 0x00000001282d7899 */ /* 0x000fc4000800063f */
[----:B------:R-:W-:Y:S01]  /*1400*/  IMAD.IADD R5, R4, 0x1, -R5 ;  /* 0x0000000104057824 */ /* 0x000fe200078e0a05 */
[----:B------:R-:W-:Y:S01]  /*1410*/  UIADD3 UR42, -UR42, UR40, URZ ;  /* 0x000000282a2a7290 */ /* 0x000fe2000fffe13f */
[----:B------:R-:W-:Y:S02]  /*1420*/  IMAD.IADD R90, R90, 0x1, -R7 ;  /* 0x000000015a5a7824 */ /* 0x000fe400078e0a07 */
[----:B------:R-:W0:Y:S01]  /*1430*/  LDC R97, c[0x0][0x600] ;  /* 0x00018000ff617b82 */ /* 0x000e220000000800 */
[----:B-1----:R-:W-:Y:S01]  /*1440*/  ULEA UR41, UR4, UR41, 0x18 ;  /* 0x0000002904297291 */ /* 0x002fe2000f8ec03f */
[--C-:B------:R-:W-:Y:S01]  /*1450*/  IMAD R99, R3, -0x10, -R90.reuse ;  /* 0xfffffff003637824 */ /* 0x100fe200078e0a5a */
[--C-:B------:R-:W-:Y:S01]  /*1460*/  SHF.R.S32.HI R91, RZ, 0x1f, R90.reuse ;  /* 0x0000001fff5b7819 */ /* 0x100fe2000001145a */
[----:B------:R-:W-:Y:S01]  /*1470*/  USHF.L.U32 UR4, UR5, 0x3, URZ ;  /* 0x0000000305047899 */ /* 0x000fe2000800063f */
[----:B------:R-:W-:Y:S01]  /*1480*/  IMAD.MOV.U32 R7, RZ, RZ, 0x1 ;  /* 0x00000001ff077424 */ /* 0x000fe200078e00ff */
[----:B------:R-:W-:Y:S01]  /*1490*/  USEL UR5, URZ, 0x1, UP0 ;  /* 0x000000013f057887 */ /* 0x000fe20008000000 */
[----:B------:R-:W-:Y:S01]  /*14a0*/  IMAD.SHL.U32 R92, R5, 0x2, RZ ;  /* 0x00000002055c7824 */ /* 0x000fe200078e00ff */
[----:B------:R-:W-:Y:S01]  /*14b0*/  UIADD3 UR46, UR41, 0xa0, URZ ;  /* 0x000000a0292e7890 */ /* 0x000fe2000fffe03f */
[----:B------:R-:W-:Y:S01]  /*14c0*/  IMAD.WIDE R90, R3, 0x10, R90 ;  /* 0x00000010035a7825 */ /* 0x000fe200078e025a */
[----:B------:R-:W-:-:S02]  /*14d0*/  ULOP3.LUT UR4, UR4, 0x8, URZ, 0xc0, !UPT ;  /* 0x0000000804047892 */ /* 0x000fc4000f8ec03f */
[----:B------:R-:W-:Y:S01]  /*14e0*/  SHF.R.S32.HI R93, RZ, 0x1f, R92 ;  /* 0x0000001fff5d7819 */ /* 0x000fe2000001145c */
[----:B------:R-:W-:Y:S01]  /*14f0*/  IMAD.MOV.U32 R3, RZ, RZ, -0x1 ;  /* 0xffffffffff037424 */ /* 0x000fe200078e00ff */
[----:B------:R-:W-:Y:S01]  /*1500*/  ULEA UR43, UR43, UR46, 0x3 ;  /* 0x0000002e2b2b7291 */ /* 0x000fe2000f8e183f */
[----:B------:R-:W-:Y:S01]  /*1510*/  IMAD.U32 R101, RZ, RZ, UR5 ;  /* 0x00000005ff657e24 */ /* 0x000fe2000f8e00ff */
[----:B------:R-:W-:Y:S01]  /*1520*/  ULOP3.LUT UR47, UR4, 0x8, URZ, 0x3c, !UPT ;  /* 0x00000008042f7892 */ /* 0x000fe2000f8e3c3f */
[----:B----4-:R-:W-:Y:S01]  /*1530*/  IMAD R95, R5, -0x2, R6 ;  /* 0xfffffffe055f7824 */ /* 0x010fe200078e0206 */
[-C--:B---3--:R-:W-:Y:S01]  /*1540*/  SHF.L.U32 R3, R3, R94.reuse, RZ ;  /* 0x0000005e03037219 */ /* 0x088fe200000006ff */
[----:B------:R-:W-:Y:S01]  /*1550*/  VIADD R99, R99, UR6 ;  /* 0x0000000663637c36 */ /* 0x000fe20008000000 */
[----:B------:R-:W-:Y:S01]  /*1560*/  SHF.L.U32 R94, R7, R94, RZ ;  /* 0x0000005e075e7219 */ /* 0x000fe200000006ff */
[----:B------:R-:W-:Y:S01]  /*1570*/  ULOP3.LUT UR44, UR4, 0x18, URZ, 0x3c, !UPT ;  /* 0x00000018042c7892 */ /* 0x000fe2000f8e3c3f */
[----:B------:R-:W-:Y:S01]  /*1580*/  LOP3.LUT R98, RZ, R3, RZ, 0x33, !PT ;  /* 0x00000003ff627212 */ /* 0x000fe200078e33ff */
[----:B0-----:R-:W-:Y:S01]  /*1590*/  VIADD R97, R97, 0xffffffff ;  /* 0xffffffff61617836 */ /* 0x001fe20000000000 */
[----:B--2---:R-:W-:-:S09]  /*15a0*/  SHF.L.U64.HI R96, R8, 0x1, R0 ;  /* 0x0000000108607819 */ /* 0x004fd20000010200 */
.L_x_167:
[----:B------:R-:W-:-:S04]  /*15b0*/  SHF.L.U32 R0, R101, 0x1f, RZ ;  /* 0x0000001f65007819 */ /* 0x000fc800000006ff */
[----:B------:R-:W0:Y:S02]  /*15c0*/  SYNCS.PHASECHK.TRANS64.TRYWAIT P0, [UR43+-0x8], R0 ;  /* 0xfffff800ff0075a7 */ /* 0x000e24000800016b */
[----:B01--4-:R-:W-:Y:S05]  /*15d0*/  @!P0 BRA `(.L_x_16) ;  /* 0x0000005400d08947 */ /* 0x013fea0003800000 */
.L_x_194:
[----:B------:R-:W-:Y:S02]  /*15e0*/  ULDC UR4, c[0x0][0x28c] ;  /* 0x0000a30000047ab9 */ /* 0x000fe40000000800 */
[----:B------:R-:W-:-:S13]  /*15f0*/  ISETP.LT.AND P0, PT, RZ, UR4, PT ;  /* 0x00000004ff007c0c */ /* 0x000fda000bf01270 */
[----:B------:R-:W-:Y:S05]  /*1600*/  @P0 BRA `(.L_x_17) ;  /* 0x0000000000400947 */ /* 0x000fea0003800000 */
[----:B0-----:R-:W-:Y:S01]  /*1610*/  MOV R0, 0x0 ;  /* 0x0000000000007802 */ /* 0x001fe20000000f00 */
[----:B------:R-:W-:Y:S01]  /*1620*/  ULDC.64 UR4, c[0x4][0x68] ;  /* 0x01001a0000047ab9 */ /* 0x000fe20000000a00 */
[----:B------:R-:W-:Y:S01]  /*1630*/  ULDC.64 UR6, c[0x4][0x8] ;  /* 0x0100020000067ab9 */ /* 0x000fe20000000a00 */
[----:B------:R-:W-:Y:S01]  /*1640*/  IMAD.U32 R4, RZ, RZ, UR4 ;  /* 0x00000004ff047e24 */ /* 0x000fe2000f8e00ff */
[----:B------:R0:W1:Y:S01]  /*1650*/  LDC.64 R14, c[0x4][R0] ;  /* 0x01000000000e7b82 */ /* 0x0000620000000a00 */
[----:B------:R-:W-:Y:S01]  /*1660*/  IMAD.U32 R5, RZ, RZ, UR5 ;  /* 0x00000005ff057e24 */ /* 0x000fe2000f8e00ff */
[----:B------:R-:W-:Y:S01]  /*1670*/  ULDC.64 UR4, c[0x4][0x70] ;  /* 0x01001c0000047ab9 */ /* 0x000fe20000000a00 */
[----:B------:R-:W-:Y:S02]  /*1680*/  IMAD.U32 R10, RZ, RZ, UR6 ;  /* 0x00000006ff0a7e24 */ /* 0x000fe4000f8e00ff */
[----:B------:R-:W-:Y:S02]  /*1690*/  IMAD.U32 R6, RZ, RZ, UR4 ;  /* 0x00000004ff067e24 */ /* 0x000fe4000f8e00ff */
[----:B------:R-:W-:-:S02]  /*16a0*/  IMAD.U32 R7, RZ, RZ, UR5 ;  /* 0x00000005ff077e24 */ /* 0x000fc4000f8e00ff */
[----:B------:R-:W-:Y:S02]  /*16b0*/  IMAD.U32 R11, RZ, RZ, UR7 ;  /* 0x00000007ff0b7e24 */ /* 0x000fe4000f8e00ff */
[----:B------:R-:W-:Y:S02]  /*16c0*/  IMAD.MOV.U32 R8, RZ, RZ, 0x1e1 ;  /* 0x000001e1ff087424 */ /* 0x000fe400078e00ff */
[----:B------:R-:W-:Y:S02]  /*16d0*/  IMAD.MOV.U32 R12, RZ, RZ, 0x1 ;  /* 0x00000001ff0c7424 */ /* 0x000fe400078e00ff */
[----:B0-----:R-:W-:-:S07]  /*16e0*/  IMAD.MOV.U32 R13, RZ, RZ, RZ ;  /* 0x000000ffff0d7224 */ /* 0x001fce00078e00ff */
[----:B------:R-:W-:-:S07]  /*16f0*/  LEPC R20, `(.L_x_17) ;  /* 0x000000001014794e */ /* 0x000fce0000000000 */
[----:B-1---5:R-:W-:Y:S05]  /*1700*/  CALL.ABS.NOINC R14 ;  /* 0x000000000e007343 */ /* 0x022fea0003c00000 */
.L_x_17:
[----:B0-----:R-:W-:-:S04]  /*1710*/  LOP3.LUT R0, R23, 0x1, RZ, 0xfc, !PT ;  /* 0x0000000117007812 */ /* 0x001fc800078efcff */
[----:B------:R-:W-:-:S13]  /*1720*/  ISETP.NE.AND P0, PT, R0, 0x3, PT ;  /* 0x000000030000780c */ /* 0x000fda0003f05270 */
[----:B------:R-:W-:Y:S05]  /*1730*/  @!P0 BRA `(.L_x_18) ;  /* 0x0000000000048947 */ /* 0x000fea0003800000 */
[----:B------:R-:W-:Y:S01]  /*1740*/  BPT.TRAP 0x1 ;  /* 0x000000040000795c */ /* 0x000fe20000300000 */
.L_x_18:
[----:B------:R-:W-:Y:S02]  /*1750*/  IMAD.U32 R3, RZ, RZ, UR38 ;  /* 0x00000026ff037e24 */ /* 0x000fe4000f8e00ff */
[----:B------:R-:W-:-:S03]  /*1760*/  IMAD.U32 R0, RZ, RZ, UR39 ;  /* 0x00000027ff007e24 */ /* 0x000fc6000f8e00ff */
[----:B------:R-:W-:Y:S02]  /*1770*/  LEA R3, R3, UR41, 0x3 ;  /* 0x0000002903037c11 */ /* 0x000fe4000f8e18ff */
[----:B------:R-:W-:-:S04]  /*1780*/  SHF.L.U32 R0, R0, 0x1f, RZ ;  /* 0x0000001f00007819 */ /* 0x000fc800000006ff */
[----:B------:R0:W1:Y:S01]  /*1790*/  SYNCS.PHASECHK.TRANS64.TRYWAIT P1, [R3+URZ], R0 ;  /* 0x00000000030075a7 */ /* 0x000062000802017f */
[----:B------:R-:W-:Y:S05]  /*17a0*/  @!P0 BRA `(.L_x_19) ;  /* 0x0000000000048947 */ /* 0x000fea0003800000 */
[----:B------:R-:W-:Y:S01]  /*17b0*/  BPT.TRAP 0x1 ;  /* 0x000000040000795c */ /* 0x000fe20000300000 */
.L_x_19:
[----:B------:R-:W-:-:S05]  /*17c0*/  IMAD.U32 R4, RZ, RZ, UR42 ;  /* 0x0000002aff047e24 */ /* 0x000fca000f8e00ff */
[----:B------:R-:W-:Y:S01]  /*17d0*/  ISETP.GE.AND P2, PT, R4, 0x1, PT ;  /* 0x000000010400780c */ /* 0x000fe20003f46270 */
[----:B-1----:R-:W-:-:S12]  /*17e0*/  @P1 BRA `(.L_x_20) ;  /* 0x0000000000081947 */ /* 0x002fd80003800000 */
[----:B------:R-:W1:Y:S02]  /*17f0*/  SYNCS.PHASECHK.TRANS64.TRYWAIT P1, [R3+URZ], R0 ;  /* 0x00000000030075a7 */ /* 0x000e64000802017f */
[----:B-1----:R-:W-:Y:S05]  /*1800*/  @!P1 BRA `(.L_x_21) ;  /* 0x00000054005c9947 */ /* 0x002fea0003800000 */
.L_x_20:
[----:B------:R-:W-:Y:S05]  /*1810*/  WARPSYNC.ALL ;  /* 0x0000000000007948 */ /* 0x000fea0003800000 */
[----:B------:R-:W-:Y:S01]  /*1820*/  UIADD3 UR4, UR41, 0x180, URZ ;  /* 0x0000018029047890 */ /* 0x000fe2000fffe03f */
[----:B------:R-:W-:Y:S01]  /*1830*/  WARPGROUP.ARRIVE ;  /* 0x00000000000079c5 */ /* 0x000fe20000000000 */
[----:B------:R-:W-:Y:S02]  /*1840*/  UIADD3 UR5, UR41, 0x12180, URZ ;  /* 0x0001218029057890 */ /* 0x000fe4000fffe03f */
[----:B------:R-:W-:Y:S02]  /*1850*/  USHF.R.U32.HI UR4, URZ, 0x4, UR4 ;  /* 0x000000043f047899 */ /* 0x000fe40008011604 */
[----:B------:R-:W-:-:S02]  /*1860*/  USHF.R.U32.HI UR5, URZ, 0x4, UR5 ;  /* 0x000000043f057899 */ /* 0x000fc40008011605 */
[----:B------:R-:W-:Y:S02]  /*1870*/  ULOP3.LUT UR4, UR4, 0x3fff, URZ, 0xc0, !UPT ;  /* 0x00003fff04047892 */ /* 0x000fe4000f8ec03f */
[----:B------:R-:W-:Y:S02]  /*1880*/  ULOP3.LUT UR5, UR5, 0x3fff, URZ, 0xc0, !UPT ;  /* 0x00003fff05057892 */ /* 0x000fe4000f8ec03f */
[----:B------:R-:W-:Y:S02]  /*1890*/  ULOP3.LUT UR8, UR4, 0x10000, URZ, 0xfc, !UPT ;  /* 0x0001000004087892 */ /* 0x000fe4000f8efc3f */
[----:B------:R-:W-:Y:S02]  /*18a0*/  ULOP3.LUT UR9, UR5, 0x10000, URZ, 0xfc, !UPT ;  /* 0x0001000005097892 */ /* 0x000fe4000f8efc3f */
[----:B------:R-:W-:Y:S02]  /*18b0*/  ULEA UR10, UR38, UR8, 0x9 ;  /* 0x00000008260a7291 */ /* 0x000fe4000f8e483f */
[----:B------:R-:W-:Y:S01]  /*18c0*/  ULEA UR11, UR38, UR9, 0xa ;  /* 0x00000009260b7291 */ /* 0x000fe2000f8e503f */
[----:B------:R-:W-:Y:S01]  /*18d0*/  UMOV UR5, 0x40000040 ;  /* 0x4000004000057882 */ /* 0x000fe20000000000 */
[----:B------:R-:W-:-:S03]  /*18e0*/  UMOV UR7, 0x40000040 ;  /* 0x4000004000077882 */ /* 0x000fc60000000000 */
[----:B------:R-:W-:Y:S02]  /*18f0*/  UMOV UR4, UR10 ;  /* 0x0000000a00047c82 */ /* 0x000fe40008000000 */
[----:B------:R-:W-:Y:S02]  /*1900*/  UMOV UR6, UR11 ;  /* 0x0000000b00067c82 */ /* 0x000fe40008000000 */
[----:B------:R-:W-:Y:S01]  /*1910*/  IGMMA.64x128x32.S8.S8 R24, gdesc[UR4], RZ, !UPT, gsb0 ;  /* 0x03600000041879f1 */ /* 0x000fe2000c0410ff */
[----:B------:R-:W-:Y:S02]  /*1920*/  UIADD3 UR4, UR10, 0x2, URZ ;  /* 0x000000020a047890 */ /* 0x000fe4000fffe03f */
[----:B------:R-:W-:Y:S01]  /*1930*/  UIADD3 UR6, UR11, 0x2, URZ ;  /* 0x000000020b067890 */ /* 0x000fe2000fffe03f */
[----:B------:R-:W-:Y:S01]  /*1940*/  UMOV UR5, 0x40000040 ;  /* 0x4000004000057882 */ /* 0x000fe20000000000 */
[----:B------:R-:W-:Y:S01]  /*1950*/  UMOV UR7, 0x40000040 ;  /* 0x4000004000077882 */ /* 0x000fe20000000000 */
[----:B------:R-:W-:-:S02]  /*1960*/  WARPGROUP.DEPBAR.LE gsb0, 0x0 ;  /* 0x00008000000079c5 */ /* 0x000fc40000010000 */
[----:B------:R-:W-:-:S06]  /*1970*/  WARPGROUP.ARRIVE ;  /* 0x00000000000079c5 */ /* 0x000fcc0000000000 */
[----:B------:R-:W-:Y:S01]  /*1980*/  IGMMA.64x128x32.S8.S8 R24, gdesc[UR4], R24, gsb0 ;  /* 0x03600000041879f1 */ /* 0x000fe20008041018 */
[----:B------:R-:W-:Y:S02]  /*1990*/  UIADD3 UR4, UR10, 0x4, URZ ;  /* 0x000000040a047890 */ /* 0x000fe4000fffe03f */
[----:B------:R-:W-:Y:S01]  /*19a0*/  UIADD3 UR6, UR11, 0x4, URZ ;  /* 0x000000040b067890 */ /* 0x000fe2000fffe03f */
[----:B------:R-:W-:Y:S01]  /*19b0*/  UMOV UR5, 0x40000040 ;  /* 0x4000004000057882 */ /* 0x000fe20000000000 */
[----:B------:R-:W-:Y:S01]  /*19c0*/  UMOV UR7, 0x40000040 ;  /* 0x4000004000077882 */ /* 0x000fe20000000000 */
[----:B------:R-:W-:Y:S02]  /*19d0*/  WARPGROUP.DEPBAR.LE gsb0, 0x0 ;  /* 0x00008000000079c5 */ /* 0x000fe40000010000 */
        /* <DEDUP_REMOVED lines=8> */
[----:B------:R-:W-:Y:S03]  /*1a60*/  IGMMA.64x128x32.S8.S8 R24, gdesc[UR4], R24, gsb0 ;  /* 0x03600000041879f1 */ /* 0x000fe60008041018 */
[----:B------:R-:W-:Y:S02]  /*1a70*/  WARPGROUP.DEPBAR.LE gsb0, 0x0 ;  /* 0x00008000000079c5 */ /* 0x000fe40000010000 */
[----:B------:R-:W-:Y:S05]  /*1a80*/  @!P2 BRA `(.L_x_22) ;  /* 0x000000040010a947 */ /* 0x000fea0003800000 */
[----:B------:R-:W-:Y:S01]  /*1a90*/  UIADD3 UR4, UR38, 0x1, URZ ;  /* 0x0000000126047890 */ /* 0x000fe2000fffe03f */
[----:B01----:R-:W-:Y:S01]  /*1aa0*/  IMAD.U32 R0, RZ, RZ, UR42 ;  /* 0x0000002aff007e24 */ /* 0x003fe2000f8e00ff */
[----:B------:R-:W-:Y:S02]  /*1ab0*/  UMOV UR11, UR38 ;  /* 0x00000026000b7c82 */ /* 0x000fe40008000000 */
[----:B------:R-:W-:-:S04]  /*1ac0*/  UISETP.NE.AND UP0, UPT, UR4, 0x9, UPT ;  /* 0x000000090400788c */ /* 0x000fc8000bf05270 */
[----:B------:R-:W-:Y:S02]  /*1ad0*/  USEL UR5, URZ, 0x1, UP0 ;  /* 0x000000013f057887 */ /* 0x000fe40008000000 */
[----:B------:R-:W-:Y:S02]  /*1ae0*/  USEL UR10, UR4, URZ, UP0 ;  /* 0x0000003f040a7287 */ /* 0x000fe40008000000 */
[----:B------:R-:W-:-:S06]  /*1af0*/  ULOP3.LUT UR5, UR39, UR5, URZ, 0x3c, !UPT ;  /* 0x0000000527057292 */ /* 0x000fcc000f8e3c3f */
[----:B------:R-:W-:-:S07]  /*1b00*/  IMAD.U32 R5, RZ, RZ, UR5 ;  /* 0x00000005ff057e24 */ /* 0x000fce000f8e00ff */
.L_x_29:
[----:B01----:R-:W-:Y:S05]  /*1b10*/  @!P0 BRA `(.L_x_23) ;  /* 0x0000000000048947 */ /* 0x003fea0003800000 */
[----:B------:R-:W-:Y:S01]  /*1b20*/  BPT.TRAP 0x1 ;  /* 0x000000040000795c */ /* 0x000fe20000300000 */
.L_x_23:
[----:B------:R-:W-:Y:S01]  /*1b30*/  ULEA UR4, UR10, UR41, 0x3 ;  /* 0x000000290a047291 */ /* 0x000fe2000f8e183f */
[----:B------:R-:W-:-:S08]  /*1b40*/  SHF.L.U32 R3, R5, 0x1f, RZ ;  /* 0x0000001f05037819 */ /* 0x000fd000000006ff */
[----:B------:R0:W1:Y:S01]  /*1b50*/  SYNCS.PHASECHK.TRANS64.TRYWAIT P1, [UR4], R3 ;  /* 0x00000003ff0075a7 */ /* 0x0000620008020144 */
[----:B------:R-:W-:Y:S05]  /*1b60*/  @!P0 BRA `(.L_x_24) ;  /* 0x0000000000048947 */ /* 0x000fea0003800000 */
[----:B------:R-:W-:Y:S01]  /*1b70*/  BPT.TRAP 0x1 ;  /* 0x000000040000795c */ /* 0x000fe20000300000 */
.L_x_24:
[----:B-1----:R-:W-:Y:S05]  /*1b80*/  @P1 BRA `(.L_x_25) ;  /* 0x0000000000081947 */ /* 0x002fea0003800000 */
[----:B------:R-:W1:Y:S02]  /*1b90*/  SYNCS.PHASECHK.TRANS64.TRYWAIT P1, [UR4], R3 ;  /* 0x00000003ff0075a7 */ /* 0x000e640008020144 */
[----:B-1----:R-:W-:Y:S05]  /*1ba0*/  @!P1 BRA `(.L_x_26) ;  /* 0x0000005000889947 */ /* 0x002fea0003800000 */
.L_x_25:
[----:B------:R-:W-:Y:S01]  /*1bb0*/  ULEA UR12, UR10, UR8, 0x9 ;  /* 0x000000080a0c7291 */ /* 0x000fe2000f8e483f */
[----:B------:R-:W-:Y:S01]  /*1bc0*/  WARPGROUP.ARRIVE ;  /* 0x00000000000079c5 */ /* 0x000fe20000000000 */
[----:B------:R-:W-:Y:S01]  /*1bd0*/  ULEA UR13, UR10, UR9, 0xa ;  /* 0x000000090a0d7291 */ /* 0x000fe2000f8e503f */
[----:B------:R-:W-:Y:S01]  /*1be0*/  UMOV UR5, 0x40000040 ;  /* 0x4000004000057882 */ /* 0x000fe20000000000 */
[----:B------:R-:W-:-:S03]  /*1bf0*/  UMOV UR7, 0x40000040 ;  /* 0x4000004000077882 */ /* 0x000fc60000000000 */
[----:B------:R-:W-:Y:S02]  /*1c00*/  UMOV UR4, UR12 ;  /* 0x0000000c00047c82 */ /* 0x000fe40008000000 */
[----:B------:R-:W-:Y:S02]  /*1c10*/  UMOV UR6, UR13 ;  /* 0x0000000d00067c82 */ /* 0x000fe40008000000 */
[----:B------:R-:W-:Y:S01]  /*1c20*/  IGMMA.64x128x32.S8.S8 R24, gdesc[UR4], R24, gsb0 ;  /* 0x03600000041879f1 */ /* 0x000fe20008041018 */
        /* <DEDUP_REMOVED lines=23> */
[----:B------:R-:W-:Y:S01]  /*1da0*/  BPT.TRAP 0x1 ;  /* 0x000000040000795c */ /* 0x000fe20000300000 */
.L_x_27:
[----:B------:R-:W-:Y:S01]  /*1db0*/  ULEA UR4, UR11, UR41, 0x3 ;  /* 0x000000290b047291 */ /* 0x000fe2000f8e183f */
[----:B------:R-:W-:-:S03]  /*1dc0*/  ISETP.GT.U32.AND P1, PT, R23, 0x1, PT ;  /* 0x000000011700780c */ /* 0x000fc60003f24070 */
[----:B------:R-:W-:-:S04]  /*1dd0*/  UIADD3 UR4, UR4, 0x48, URZ ;  /* 0x0000004804047890 */ /* 0x000fc8000fffe03f */
[----:B------:R-:W-:-:S09]  /*1de0*/  UPRMT UR4, URZ, 0x654, UR4 ;  /* 0x000006543f047896 */ /* 0x000fd20008000004 */
[----:B------:R-:W-:Y:S01]  /*1df0*/  SYNCS.ARRIVE.TRANS64.RED.A1T0 RZ, [UR4], RZ ;  /* 0x000000ffffff79a7 */ /* 0x000fe20008100404 */
[----:B------:R-:W-:Y:S05]  /*1e00*/  @P1 BRA `(.L_x_28) ;  /* 0x0000000000041947 */ /* 0x000fea0003800000 */
[----:B------:R-:W-:Y:S01]  /*1e10*/  BPT.TRAP 0x1 ;  /* 0x000000040000795c */ /* 0x000fe20000300000 */
.L_x_28:
[----:B------:R-:W-:Y:S01]  /*1e20*/  UIADD3 UR10, UR10, 0x1, URZ ;  /* 0x000000010a0a7890 */ /* 0x000fe2000fffe03f */
[C---:B------:R-:W-:Y:S01]  /*1e30*/  ISETP.GT.AND P1, PT, R0.reuse, 0x1, PT ;  /* 0x000000010000780c */ /* 0x040fe20003f24270 */
[----:B------:R-:W-:Y:S01]  /*1e40*/  UIADD3 UR11, UR11, 0x1, URZ ;  /* 0x000000010b0b7890 */ /* 0x000fe2000fffe03f */
[----:B------:R-:W-:Y:S01]  /*1e50*/  VIADD R0, R0, 0xffffffff ;  /* 0xffffffff00007836 */ /* 0x000fe20000000000 */
[----:B------:R-:W-:Y:S02]  /*1e60*/  UISETP.NE.AND UP0, UPT, UR10, 0x9, UPT ;  /* 0x000000090a00788c */ /* 0x000fe4000bf05270 */
[----:B------:R-:W-:Y:S02]  /*1e70*/  UISETP.NE.AND UP1, UPT, UR11, 0x9, UPT ;  /* 0x000000090b00788c */ /* 0x000fe4000bf25270 */
[----:B------:R-:W-:Y:S02]  /*1e80*/  USEL UR4, URZ, 0x1, UP0 ;  /* 0x000000013f047887 */ /* 0x000fe40008000000 */
[----:B------:R-:W-:-:S02]  /*1e90*/  USEL UR10, UR10, URZ, UP0 ;  /* 0x0000003f0a0a7287 */ /* 0x000fc40008000000 */
[----:B------:R-:W-:Y:S02]  /*1ea0*/  USEL UR11, UR11, URZ, UP1 ;  /* 0x0000003f0b0b7287 */ /* 0x000fe40008800000 */
[----:B------:R-:W-:Y:S01]  /*1eb0*/  LOP3.LUT R5, R5, UR4, RZ, 0x3c, !PT ;  /* 0x0000000405057c12 */ /* 0x000fe2000f8e3cff */
[----:B------:R-:W-:Y:S09]  /*1ec0*/  @P1 BRA `(.L_x_29) ;  /* 0xfffffffc00101947 */ /* 0x000ff2000383ffff */
.L_x_22:
[----:B01----:R-:W0:Y:S01]  /*1ed0*/  LDC R0, c[0x0][0x28c] ;  /* 0x0000a300ff007b82 */ /* 0x003e220000000800 */
[----:B------:R-:W-:-:S04]  /*1ee0*/  IMAD.U32 R3, RZ, RZ, UR47 ;  /* 0x0000002fff037e24 */ /* 0x000fc8000f8e00ff */
[----:B------:R1:W-:Y:S01]  /*1ef0*/  SYNCS.ARRIVE.TRANS64.A1T0 RZ, [R3+UR46], RZ ;  /* 0x000000ff03ff79a7 */ /* 0x0003e2000810002e */
[----:B0-----:R-:W-:-:S13]  /*1f00*/  ISETP.GE.AND P1, PT, R0, 0x1, PT ;  /* 0x000000010000780c */ /* 0x001fda0003f26270 */
[----:B-1----:R-:W-:Y:S05]  /*1f10*/  @!P1 BRA `(.L_x_30) ;  /* 0x0000000000349947 */ /* 0x002fea0003800000 */
[----:B------:R-:W-:Y:S05]  /*1f20*/  @!P0 BRA `(.L_x_31) ;  /* 0x0000000000048947 */ /* 0x000fea0003800000 */
[----:B------:R-:W-:Y:S01]  /*1f30*/  BPT.TRAP 0x1 ;  /* 0x000000040000795c */ /* 0x000fe20000300000 */
.L_x_31:
[----:B------:R-:W-:Y:S01]  /*1f40*/  UIADD3 UR6, UR38, UR42, URZ ;  /* 0x0000002a26067290 */ /* 0x000fe2000fffe03f */
[----:B------:R-:W-:-:S03]  /*1f50*/  ISETP.GT.U32.AND P0, PT, R23, 0x1, PT ;  /* 0x000000011700780c */ /* 0x000fc60003f04070 */
[----:B------:R-:W-:-:S04]  /*1f60*/  UIMAD.WIDE.U32 UR4, UR6, 0x38e38e39, URZ ;  /* 0x38e38e39060478a5 */ /* 0x000fc8000f8e003f */
[----:B------:R-:W-:-:S04]  /*1f70*/  USHF.R.U32.HI UR4, URZ, 0x1, UR5 ;  /* 0x000000013f047899 */ /* 0x000fc80008011605 */
[----:B------:R-:W-:-:S04]  /*1f80*/  UIMAD UR6, UR4, -0x9, UR6 ;  /* 0xfffffff7040678a4 */ /* 0x000fc8000f8e0206 */
[----:B------:R-:W-:-:S04]  /*1f90*/  ULEA UR6, UR6, UR41, 0x3 ;  /* 0x0000002906067291 */ /* 0x000fc8000f8e183f */
[----:B------:R-:W-:-:S04]  /*1fa0*/  UIADD3 UR6, UR6, 0x48, URZ ;  /* 0x0000004806067890 */ /* 0x000fc8000fffe03f */
[----:B------:R-:W-:-:S09]  /*1fb0*/  UPRMT UR6, URZ, 0x654, UR6 ;  /* 0x000006543f067896 */ /* 0x000fd20008000006 */
[----:B------:R-:W-:Y:S01]  /*1fc0*/  SYNCS.ARRIVE.TRANS64.RED.A1T0 RZ, [UR6], RZ ;  /* 0x000000ffffff79a7 */ /* 0x000fe20008100406 */
[----:B------:R-:W-:Y:S05]  /*1fd0*/  @P0 BRA `(.L_x_30) ;  /* 0x0000000000040947 */ /* 0x000fea0003800000 */
[----:B------:R-:W-:Y:S01]  /*1fe0*/  BPT.TRAP 0x1 ;  /* 0x000000040000795c */ /* 0x000fe20000300000 */
.L_x_30:
[----:B------:R-:W-:Y:S01]  /*1ff0*/  SHF.L.U32 R3, R101, 0x1f, RZ ;  /* 0x0000001f65037819 */ /* 0x000fe200000006ff */
[----:B------:R-:W-:Y:S01]  /*2000*/  UIADD3 UR38, UR38, UR45, URZ ;  /* 0x0000002d26267290 */ /* 0x000fe2000fffe03f */
[----:B------:R-:W-:Y:S01]  /*2010*/  IMAD.SHL.U32 R0, R22, 0x40, RZ ;  /* 0x0000004016007824 */ /* 0x000fe200078e00ff */
[----:B------:R-:W-:Y:S01]  /*2020*/  UISETP.GE.U32.AND UP1, UPT, UR45, 0x9, UPT ;  /* 0x000000092d00788c */ /* 0x000fe2000bf26070 */
[----:B------:R-:W0:Y:S01]  /*2030*/  SYNCS.PHASECHK.TRANS64.TRYWAIT P0, [UR43+0x8], R3 ;  /* 0x00000803ff0075a7 */ /* 0x000e22000800016b */
[----:B------:R-:W-:-:S04]  /*2040*/  UISETP.GT.U32.AND UP0, UPT, UR38, 0x8, UPT ;  /* 0x000000082600788c */ /* 0x000fc8000bf04070 */
[----:B------:R-:W-:-:S04]  /*2050*/  UISETP.LT.U32.AND UP0, UPT, UR45, 0x9, UP0 ;  /* 0x000000092d00788c */ /* 0x000fc80008701070 */
[----:B------:R-:W-:Y:S02]  /*2060*/  USEL UR6, URZ, 0x1, !UP0 ;  /* 0x000000013f067887 */ /* 0x000fe4000c000000 */
[----:B------:R-:W-:Y:S02]  /*2070*/  @UP1 UIMAD.WIDE.U32 UR4, UR38, 0x38e38e39, URZ ;  /* 0x38e38e39260418a5 */ /* 0x000fe4000f8e003f */
[----:B------:R-:W-:Y:S02]  /*2080*/  ULOP3.LUT UR39, UR39, UR6, URZ, 0x3c, !UPT ;  /* 0x0000000627277292 */ /* 0x000fe4000f8e3c3f */
[----:B------:R-:W-:-:S04]  /*2090*/  @UP1 USHF.R.U32.HI UR4, URZ, 0x1, UR5 ;  /* 0x000000013f041899 */ /* 0x000fc80008011605 */
[----:B------:R-:W-:Y:S01]  /*20a0*/  @UP1 ULOP3.LUT UR39, UR39, 0x1, UR4, 0x78, !UPT ;  /* 0x0000000127271892 */ /* 0x000fe2000f8e7804 */
[----:B0-----:R-:W-:Y:S11]  /*20b0*/  @!P0 BRA `(.L_x_32) ;  /* 0x0000004c005c8947 */ /* 0x001ff60003800000 */
.L_x_195:
[----:B------:R-:W-:Y:S01]  /*20c0*/  ULDC UR4, c[0x0][0x284] ;  /* 0x0000a10000047ab9 */ /* 0x000fe20000000800 */
[----:B------:R-:W-:Y:S01]  /*20d0*/  IMAD.SHL.U32 R13, R19, 0x80, RZ ;  /* 0x00000080130d7824 */ /* 0x000fe200078e00ff */
[----:B------:R-:W-:Y:S01]  /*20e0*/  ISETP.GE.AND P0, PT, R0, UR4, PT ;  /* 0x0000000400007c0c */ /* 0x000fe2000bf06270 */
[----:B------:R-:W-:-:S03]  /*20f0*/  ULDC UR4, c[0x0][0x288] ;  /* 0x0000a20000047ab9 */ /* 0x000fc60000000800 */
[----:B------:R-:W-:-:S13]  /*2100*/  ISETP.GE.OR P0, PT, R13, UR4, P0 ;  /* 0x000000040d007c0c */ /* 0x000fda0008706670 */
[----:B------:R-:W-:Y:S05]  /*2110*/  @P0 BRA `(.L_x_33) ;  /* 0x0000003000c80947 */ /* 0x000fea0003800000 */
[----:B------:R-:W1:Y:S01]  /*2120*/  LDC.64 R8, c[0x0][0x5c8] ;  /* 0x00017200ff087b82 */ /* 0x000e620000000a00 */
[----:B------:R-:W-:Y:S01]  /*2130*/  SHF.R.S32.HI R11, RZ, 0x1f, R18 ;  /* 0x0000001fff0b7819 */ /* 0x000fe20000011412 */
[----:B------:R-:W-:Y:S01]  /*2140*/  ULDC.64 UR4, c[0x0][0x5d0] ;  /* 0x0001740000047ab9 */ /* 0x000fe20000000a00 */
[----:B------:R-:W-:Y:S01]  /*2150*/  SHF.R.S32.HI R10, RZ, 0x1f, R13 ;  /* 0x0000001fff0a7819 */ /* 0x000fe2000001140d */
[----:B0-----:R-:W-:Y:S01]  /*2160*/  IMAD.WIDE.U32 R4, R18, UR4, R92 ;  /* 0x0000000412047c25 */ /* 0x001fe2000f8e005c */
[----:B------:R-:W-:Y:S03]  /*2170*/  BSSY B0, `(.L_x_33) ;  /* 0x000032c000007945 */ /* 0x000fe60003800000 */
[----:B------:R-:W-:Y:S01]  /*2180*/  IMAD R3, R11, UR4, RZ ;  /* 0x000000040b037c24 */ /* 0x000fe2000f8e02ff */
[----:B------:R-:W-:Y:S01]  /*2190*/  IADD3 R4, P0, R13, R4, RZ ;  /* 0x000000040d047210 */ /* 0x000fe20007f1e0ff */
[----:B------:R-:W-:-:S04]  /*21a0*/  IMAD.WIDE R14, R22, 0x40, R90 ;  /* 0x00000040160e7825 */ /* 0x000fc800078e025a */
[----:B------:R-:W-:Y:S01]  /*21b0*/  IMAD R3, R18, UR5, R3 ;  /* 0x0000000512037c24 */ /* 0x000fe2000f8e0203 */
[----:B------:R-:W-:Y:S01]  /*21c0*/  ULDC.64 UR4, c[0x0][0x5c0] ;  /* 0x0001700000047ab9 */ /* 0x000fe20000000a00 */
[----:B------:R-:W-:Y:S02]  /*21d0*/  IMAD.IADD R20, R99, 0x1, -R0 ;  /* 0x0000000163147824 */ /* 0x000fe400078e0a00 */
[----:B------:R-:W-:Y:S01]  /*21e0*/  IMAD.IADD R19, R95, 0x1, -R13 ;  /* 0x000000015f137824 */ /* 0x000fe200078e0a0d */
[----:B------:R-:W-:Y:S01]  /*21f0*/  IADD3.X R5, R10, R5, R3, P0, !PT ;  /* 0x000000050a057210 */ /* 0x000fe200007fe403 */
[-C--:B-1----:R-:W-:Y:S02]  /*2200*/  IMAD R3, R15, R8.reuse, RZ ;  /* 0x000000080f037224 */ /* 0x082fe400078e02ff */
[----:B------:R-:W-:-:S04]  /*2210*/  IMAD.WIDE.U32 R4, R14, R8, R4 ;  /* 0x000000080e047225 */ /* 0x000fc800078e0004 */
[----:B------:R-:W-:Y:S01]  /*2220*/  IMAD R3, R14, R9, R3 ;  /* 0x000000090e037224 */ /* 0x000fe200078e0203 */
[----:B------:R-:W-:-:S04]  /*2230*/  IADD3 R4, P0, R4, UR4, RZ ;  /* 0x0000000404047c10 */ /* 0x000fc8000ff1e0ff */
[----:B------:R-:W-:Y:S02]  /*2240*/  IADD3.X R5, R5, UR5, R3, P0, !PT ;  /* 0x0000000505057c10 */ /* 0x000fe400087fe403 */
[----:B-----5:R-:W-:Y:S02]  /*2250*/  ISETP.NE.AND P0, PT, R89, RZ, PT ;  /* 0x000000ff5900720c */ /* 0x020fe40003f05270 */
[----:B------:R-:W-:-:S04]  /*2260*/  LEA R6, P1, R8, R4, 0x3 ;  /* 0x0000000408067211 */ /* 0x000fc800078218ff */
[----:B------:R-:W-:-:S07]  /*2270*/  LEA.HI.X R7, R8, R5, R9, 0x3, P1 ;  /* 0x0000000508077211 */ /* 0x000fce00008f1c09 */
[----:B------:R-:W-:Y:S05]  /*2280*/  @!P0 BRA `(.L_x_34) ;  /* 0x0000002400608947 */ /* 0x000fea0003800000 */
[----:B------:R-:W0:Y:S01]  /*2290*/  LDC.64 R102, c[0x0][0x5b0] ;  /* 0x00016c00ff667b82 */ /* 0x000e220000000a00 */
[----:B------:R-:W-:Y:S01]  /*22a0*/  ULDC.64 UR4, c[0x0][0x5b8] ;  /* 0x00016e0000047ab9 */ /* 0x000fe20000000a00 */
[----:B------:R-:W-:Y:S01]  /*22b0*/  ISETP.GE.AND P1, PT, R20, 0x1, PT ;  /* 0x000000011400780c */ /* 0x000fe20003f26270 */
[C---:B------:R-:W-:Y:S01]  /*22c0*/  IMAD.WIDE.U32 R8, R18.reuse, UR4, R92 ;  /* 0x0000000412087c25 */ /* 0x040fe2000f8e005c */
[----:B------:R-:W-:Y:S02]  /*22d0*/  BSSY B1, `(.L_x_35) ;  /* 0x000000e000017945 */ /* 0x000fe40003800000 */
[----:B------:R-:W-:Y:S01]  /*22e0*/  ISETP.LT.OR P5, PT, R19, 0x1, !P1 ;  /* 0x000000011300780c */ /* 0x000fe20004fa1670 */
[----:B------:R-:W-:Y:S01]  /*22f0*/  IMAD R3, R11, UR4, RZ ;  /* 0x000000040b037c24 */ /* 0x000fe2000f8e02ff */
[----:B------:R-:W1:Y:S01]  /*2300*/  LDC.64 R104, c[0x0][0x5a8] ;  /* 0x00016a00ff687b82 */ /* 0x000e620000000a00 */
[----:B------:R-:W-:Y:S02]  /*2310*/  IADD3 R12, P0, R13, R8, RZ ;  /* 0x000000080d0c7210 */ /* 0x000fe40007f1e0ff */
[----:B------:R-:W-:-:S05]  /*2320*/  IMAD R3, R18, UR5, R3 ;  /* 0x0000000512037c24 */ /* 0x000fca000f8e0203 */
[----:B------:R-:W-:Y:S01]  /*2330*/  IADD3.X R13, R10, R9, R3, P0, !PT ;  /* 0x000000090a0d7210 */ /* 0x000fe200007fe403 */
[-C--:B0-----:R-:W-:Y:S02]  /*2340*/  IMAD R0, R15, R102.reuse, RZ ;  /* 0x000000660f007224 */ /* 0x081fe400078e02ff */
[----:B------:R-:W-:-:S04]  /*2350*/  IMAD.WIDE.U32 R8, R14, R102, R12 ;  /* 0x000000660e087225 */ /* 0x000fc800078e000c */
[----:B------:R-:W-:Y:S01]  /*2360*/  IMAD R21, R14, R103, R0 ;  /* 0x000000670e157224 */ /* 0x000fe200078e0200 */
[----:B-1----:R-:W-:-:S04]  /*2370*/  IADD3 R8, P0, R8, R104, RZ ;  /* 0x0000006808087210 */ /* 0x002fc80007f1e0ff */
[----:B------:R-:W-:Y:S01]  /*2380*/  IADD3.X R9, R105, R9, R21, P0, !PT ;  /* 0x0000000969097210 */ /* 0x000fe200007fe415 */
[----:B------:R-:W-:Y:S08]  /*2390*/  @P5 BRA `(.L_x_36) ;  /* 0x0000000000045947 */ /* 0x000ff00003800000 */
[----:B------:R0:W5:Y:S02]  /*23a0*/  LDG.E.U8 R100, desc[UR36][R8.64] ;  /* 0x0000002408647981 */ /* 0x000164000c1e1100 */
.L_x_36:
[----:B------:R-:W-:Y:S05]  /*23b0*/  BSYNC B1 ;  /* 0x0000000000017941 */ /* 0x000fea0003800000 */
.L_x_35:
[----:B-----5:R-:W-:Y:S01]  /*23c0*/  LOP3.LUT R0, R100, 0xffff, RZ, 0xc0, !PT ;  /* 0x0000ffff64007812 */ /* 0x020fe200078ec0ff */
[----:B------:R-:W-:Y:S01]  /*23d0*/  IMAD.SHL.U32 R10, R102, 0x8, RZ ;  /* 0x00000008660a7824 */ /* 0x000fe200078e00ff */
[----:B------:R-:W-:Y:S01]  /*23e0*/  ISETP.LT.OR P2, PT, R19, 0x2, !P1 ;  /* 0x000000021300780c */ /* 0x000fe20004f41670 */
[----:B------:R-:W-:Y:S01]  /*23f0*/  BSSY B1, `(.L_x_37) ;  /* 0x000000e000017945 */ /* 0x000fe20003800000 */
[----:B------:R-:W-:Y:S02]  /*2400*/  PRMT R0, R0, 0x8880, RZ ;  /* 0x0000888000007816 */ /* 0x000fe400000000ff */
[----:B------:R-:W-:Y:S02]  /*2410*/  SHF.L.U64.HI R11, R102, 0x3, R103 ;  /* 0x00000003660b7819 */ /* 0x000fe40000010267 */
[----:B------:R-:W-:Y:S01]  /*2420*/  ISETP.GE.AND P0, PT, R20, 0x9, PT ;  /* 0x000000091400780c */ /* 0x000fe20003f06270 */
[----:B------:R-:W-:Y:S02]  /*2430*/  IMAD R3, R0, R89, RZ ;  /* 0x0000005900037224 */ /* 0x000fe400078e02ff */
[----:B------:R-:W-:-:S04]  /*2440*/  IMAD.WIDE.U32 R10, R14, R102, R10 ;  /* 0x000000660e0a7225 */ /* 0x000fc800078e000a */
[----:B------:R-:W-:Y:S01]  /*2450*/  @!P5 IMAD R15, R24, R88, R3 ;  /* 0x00000058180fd224 */ /* 0x000fe200078e0203 */
[----:B------:R-:W-:Y:S01]  /*2460*/  IADD3 R10, P3, P4, R12, R104, R10 ;  /* 0x000000680c0a7210 */ /* 0x000fe20007c7e00a */
[----:B------:R-:W-:-:S03]  /*2470*/  IMAD.IADD R14, R21, 0x1, R11 ;  /* 0x00000001150e7824 */ /* 0x000fc600078e020b */
[----:B------:R1:W-:Y:S01]  /*2480*/  @!P5 STG.E.U8 desc[UR36][R4.64], R15 ;  /* 0x0000000f0400d986 */ /* 0x0003e2000c101124 */
[----:B------:R-:W-:Y:S08]  /*2490*/  @P2 BRA `(.L_x_38) ;  /* 0x00000000000c2947 */ /* 0x000ff00003800000 */
[----:B------:R-:W2:Y:S02]  /*24a0*/  LDG.E.U8 R100, desc[UR36][R8.64+0x1] ;  /* 0x0000012408647981 */ /* 0x000ea4000c1e1100 */
[----:B--2---:R-:W-:-:S05]  /*24b0*/  PRMT R0, R100, 0x8880, RZ ;  /* 0x0000888064007816 */ /* 0x004fca00000000ff */
[----:B------:R-:W-:-:S07]  /*24c0*/  IMAD R3, R0, R89, RZ ;  /* 0x0000005900037224 */ /* 0x000fce00078e02ff */
.L_x_38:
[----:B------:R-:W-:Y:S05]  /*24d0*/  BSYNC B1 ;  /* 0x0000000000017941 */ /* 0x000fea0003800000 */
.L_x_37:
[----:B------:R-:W-:Y:S01]  /*24e0*/  ISETP.LT.OR P5, PT, R19, 0x1, !P0 ;  /* 0x000000011300780c */ /* 0x000fe200047a1670 */
[----:B------:R-:W-:Y:S01]  /*24f0*/  @!P2 IMAD R25, R25, R88, R3 ;  /* 0x000000581919a224 */ /* 0x000fe200078e0203 */
[----:B------:R-:W-:Y:S01]  /*2500*/  BSSY B1, `(.L_x_39) ;  /* 0x000000a000017945 */ /* 0x000fe20003800000 */
[----:B------:R-:W-:Y:S02]  /*2510*/  IADD3.X R11, R13, R105, R14, P3, P4 ;  /* 0x000000690d0b7210 */ /* 0x000fe40001fe840e */
[C---:B------:R-:W-:Y:S01]  /*2520*/  ISETP.LT.OR P3, PT, R19.reuse, 0x2, !P0 ;  /* 0x000000021300780c */ /* 0x040fe20004761670 */
[----:B------:R2:W-:Y:S01]  /*2530*/  @!P2 STG.E.U8 desc[UR36][R4.64+0x1], R25 ;  /* 0x000001190400a986 */ /* 0x0005e2000c101124 */
[C---:B------:R-:W-:Y:S02]  /*2540*/  ISETP.LT.OR P4, PT, R19.reuse, 0x9, !P1 ;  /* 0x000000091300780c */ /* 0x040fe40004f81670 */
[----:B------:R-:W-:-:S04]  /*2550*/  ISETP.LT.OR P2, PT, R19, 0xa, !P1 ;  /* 0x0000000a1300780c */ /* 0x000fc80004f41670 */
[----:B------:R-:W-:Y:S09]  /*2560*/  @P5 BRA `(.L_x_40) ;  /* 0x00000000000c5947 */ /* 0x000ff20003800000 */
[----:B------:R-:W3:Y:S02]  /*2570*/  LDG.E.U8 R100, desc[UR36][R10.64] ;  /* 0x000000240a647981 */ /* 0x000ee4000c1e1100 */
[----:B---3--:R-:W-:-:S05]  /*2580*/  PRMT R0, R100, 0x8880, RZ ;  /* 0x0000888064007816 */ /* 0x008fca00000000ff */
[----:B------:R-:W-:-:S07]  /*2590*/  IMAD R3, R0, R89, RZ ;  /* 0x0000005900037224 */ /* 0x000fce00078e02ff */
.L_x_40:
[----:B------:R-:W-:Y:S05]  /*25a0*/  BSYNC B1 ;  /* 0x0000000000017941 */ /* 0x000fea0003800000 */
.L_x_39:
[----:B------:R-:W-:Y:S01]  /*25b0*/  @!P5 IMAD R13, R26, R88, R3 ;  /* 0x000000581a0dd224 */ /* 0x000fe200078e0203 */
[----:B------:R-:W-:Y:S04]  /*25c0*/  BSSY B1, `(.L_x_41) ;  /* 0x0000006000017945 */ /* 0x000fe80003800000 */
[----:B------:R3:W-:Y:S01]  /*25d0*/  @!P5 STG.E.U8 desc[UR36][R6.64], R13 ;  /* 0x0000000d0600d986 */ /* 0x0007e2000c101124 */
[----:B------:R-:W-:Y:S05]  /*25e0*/  @P3 BRA `(.L_x_42) ;  /* 0x00000000000c3947 */ /* 0x000fea0003800000 */
[----:B------:R-:W4:Y:S02]  /*25f0*/  LDG.E.U8 R100, desc[UR36][R10.64+0x1] ;  /* 0x000001240a647981 */ /* 0x000f24000c1e1100 */
[----:B----4-:R-:W-:-:S05]  /*2600*/  PRMT R0, R100, 0x8880, RZ ;  /* 0x0000888064007816 */ /* 0x010fca00000000ff */
[----:B------:R-:W-:-:S07]  /*2610*/  IMAD R3, R0, R89, RZ ;  /* 0x0000005900037224 */ /* 0x000fce00078e02ff */
.L_x_42:
[----:B------:R-:W-:Y:S05]  /*2620*/  BSYNC B1 ;  /* 0x0000000000017941 */ /* 0x000fea0003800000 */
.L_x_41:
[----:B------:R-:W-:Y:S01]  /*2630*/  @!P3 IMAD R27, R27, R88, R3 ;  /* 0x000000581b1bb224 */ /* 0x000fe200078e0203 */
[----:B------:R-:W-:Y:S04]  /*2640*/  BSSY B1, `(.L_x_43) ;  /* 0x0000006000017945 */ /* 0x000fe80003800000 */
[----:B------:R4:W-:Y:S01]  /*2650*/  @!P3 STG.E.U8 desc[UR36][R6.64+0x1], R27 ;  /* 0x0000011b0600b986 */ /* 0x0009e2000c101124 */
[----:B------:R-:W-:Y:S05]  /*2660*/  @P4 BRA `(.L_x_44) ;  /* 0x00000000000c4947 */ /* 0x000fea0003800000 */
[----:B------:R-:W5:Y:S02]  /*2670*/  LDG.E.U8 R100, desc[UR36][R8.64+0x8] ;  /* 0x0000082408647981 */ /* 0x000f64000c1e1100 */
[----:B-----5:R-:W-:-:S05]  /*2680*/  PRMT R0, R100, 0x8880, RZ ;  /* 0x0000888064007816 */ /* 0x020fca00000000ff */
[----:B------:R-:W-:-:S07]  /*2690*/  IMAD R3, R0, R89, RZ ;  /* 0x0000005900037224 */ /* 0x000fce00078e02ff */
.L_x_44:
[----:B------:R-:W-:Y:S05]  /*26a0*/  BSYNC B1 ;  /* 0x0000000000017941 */ /* 0x000fea0003800000 */
.L_x_43:
[----:B---3--:R-:W-:Y:S01]  /*26b0*/  @!P4 IMAD R13, R28, R88, R3 ;  /* 0x000000581c0dc224 */ /* 0x008fe200078e0203 */
[----:B------:R-:W-:Y:S04]  /*26c0*/  BSSY B1, `(.L_x_45) ;  /* 0x0000006000017945 */ /* 0x000fe80003800000 */
[----:B------:R3:W-:Y:S01]  /*26d0*/  @!P4 STG.E.U8 desc[UR36][R4.64+0x8], R13 ;  /* 0x0000080d0400c986 */ /* 0x0007e2000c101124 */
[----:B------:R-:W-:Y:S05]  /*26e0*/  @P2 BRA `(.L_x_46) ;  /* 0x00000000000c2947 */ /* 0x000fea0003800000 */
[----:B------:R-:W5:Y:S02]  /*26f0*/  LDG.E.U8 R100, desc[UR36][R8.64+0x9] ;  /* 0x0000092408647981 */ /* 0x000f64000c1e1100 */
[----:B-----5:R-:W-:-:S05]  /*2700*/  PRMT R0, R100, 0x8880, RZ ;  /* 0x0000888064007816 */ /* 0x020fca00000000ff */
[----:B------:R-:W-:-:S07]  /*2710*/  IMAD R3, R0, R89, RZ ;  /* 0x0000005900037224 */ /* 0x000fce00078e02ff */
.L_x_46:
[----:B------:R-:W-:Y:S05]  /*2720*/  BSYNC B1 ;  /* 0x0000000000017941 */ /* 0x000fea0003800000 */
.L_x_45:
[----:B------:R-:W-:Y:S01]  /*2730*/  ISETP.LT.OR P4, PT, R19, 0x9, !P0 ;  /* 0x000000091300780c */ /* 0x000fe20004781670 */
[----:B------:R-:W-:Y:S01]  /*2740*/  @!P2 IMAD R29, R29, R88, R3 ;  /* 0x000000581d1da224 */ /* 0x000fe200078e0203 */
[----:B------:R-:W-:Y:S01]  /*2750*/  BSSY B1, `(.L_x_47) ;  /* 0x0000009000017945 */ /* 0x000fe20003800000 */
[C---:B------:R-:W-:Y:S02]  /*2760*/  ISETP.LT.OR P3, PT, R19.reuse, 0xa, !P0 ;  /* 0x0000000a1300780c */ /* 0x040fe40004761670 */
[C---:B------:R-:W-:Y:S01]  /*2770*/  ISETP.LT.OR P5, PT, R19.reuse, 0x11, !P1 ;  /* 0x000000111300780c */ /* 0x040fe20004fa1670 */
[----:B------:R0:W-:Y:S01]  /*2780*/  @!P2 STG.E.U8 desc[UR36][R4.64+0x9], R29 ;  /* 0x0000091d0400a986 */ /* 0x0001e2000c101124 */
[----:B------:R-:W-:-:S06]  /*2790*/  ISETP.LT.OR P2, PT, R19, 0x12, !P1 ;  /* 0x000000121300780c */ /* 0x000fcc0004f41670 */
[----:B------:R-:W-:Y:S07]  /*27a0*/  @P4 BRA `(.L_x_48) ;  /* 0x00000000000c4947 */ /* 0x000fee0003800000 */
[----:B------:R-:W5:Y:S02]  /*27b0*/  LDG.E.U8 R100, desc[UR36][R10.64+0x8] ;  /* 0x000008240a647981 */ /* 0x000f64000c1e1100 */
[----:B-----5:R-:W-:-:S05]  /*27c0*/  PRMT R0, R100, 0x8880, RZ ;  /* 0x0000888064007816 */ /* 0x020fca00000000ff */
[----:B------:R-:W-:-:S07]  /*27d0*/  IMAD R3, R0, R89, RZ ;  /* 0x0000005900037224 */ /* 0x000fce00078e02ff */
.L_x_48:
[----:B------:R-:W-:Y:S05]  /*27e0*/  BSYNC B1 ;  /* 0x0000000000017941 */ /* 0x000fea0003800000 */
.L_x_47:
[----:B---3--:R-:W-:Y:S01]  /*27f0*/  @!P4 IMAD R13, R30, R88, R3 ;  /* 0x000000581e0dc224 */ /* 0x008fe200078e0203 */
[----:B------:R-:W-:Y:S04]  /*2800*/  BSSY B1, `(.L_x_49) ;  /* 0x0000006000017945 */ /* 0x000fe80003800000 */
[----:B------:R3:W-:Y:S01]  /*2810*/  @!P4 STG.E.U8 desc[UR36][R6.64+0x8], R13 ;  /* 0x0000080d0600c986 */ /* 0x0007e2000c101124 */
[----:B------:R-:W-:Y:S05]  /*2820*/  @P3 BRA `(.L_x_50) ;  /* 0x00000000000c3947 */ /* 0x000fea0003800000 */
[----:B------:R-:W5:Y:S02]  /*2830*/  LDG.E.U8 R100, desc[UR36][R10.64+0x9] ;  /* 0x000009240a647981 */ /* 0x000f64000c1e1100 */
[----:B-----5:R-:W-:-:S05]  /*2840*/  PRMT R0, R100, 0x8880, RZ ;  /* 0x0000888064007816 */ /* 0x020fca00000000ff */
[----:B------:R-:W-:-:S07]  /*2850*/  IMAD R3, R0, R89, RZ ;  /* 0x0000005900037224 */ /* 0x000fce00078e02ff */
.L_x_50:
[----:B------:R-:W-:Y:S05]  /*2860*/  BSYNC B1 ;  /* 0x0000000000017941 */ /* 0x000fea0003800000 */
.L_x_49:
[----:B------:R-:W-:Y:S01]  /*2870*/  @!P3 IMAD R31, R31, R88, R3 ;  /* 0x000000581f1fb224 */ /* 0x000fe200078e0203 */
[----:B------:R-:W-:Y:S04]  /*2880*/  BSSY B1, `(.L_x_51) ;  /* 0x0000006000017945 */ /* 0x000fe80003800000 */
[----:B------:R0:W-:Y:S01]  /*2890*/  @!P3 STG.E.U8 desc[UR36][R6.64+0x9], R31 ;  /* 0x0000091f0600b986 */ /* 0x0001e2000c101124 */
[----:B------:R-:W-:Y:S05]  /*28a0*/  @P5 BRA `(.L_x_52) ;  /* 0x00000000000c5947 */ /* 0x000fea0003800000 */
[----:B------:R-:W5:Y:S02]  /*28b0*/  LDG.E.U8 R100, desc[UR36][R8.64+0x10] ;  /* 0x0000102408647981 */ /* 0x000f64000c1e1100 */
[----:B-----5:R-:W-:-:S05]  /*28c0*/  PRMT R0, R100, 0x8880, RZ ;  /* 0x0000888064007816 */ /* 0x020fca00000000ff */
[----:B------:R-:W-:-:S07]  /*28d0*/  IMAD R3, R0, R89, RZ ;  /* 0x0000005900037224 */ /* 0x000fce00078e02ff */
.L_x_52:
[----:B------:R-:W-:Y:S05]  /*28e0*/  BSYNC B1 ;  /* 0x0000000000017941 */ /* 0x000fea0003800000 */
.L_x_51:
[----:B---3--:R-:W-:Y:S01]  /*28f0*/  @!P5 IMAD R13, R32, R88, R3 ;  /* 0x00000058200dd224 */ /* 0x008fe200078e0203 */
[----:B------:R-:W-:Y:S04]  /*2900*/  BSSY B1, `(.L_x_53) ;  /* 0x0000006000017945 */ /* 0x000fe80003800000 */
[----:B------:R3:W-:Y:S01]  /*2910*/  @!P5 STG.E.U8 desc[UR36][R4.64+0x10], R13 ;  /* 0x0000100d0400d986 */ /* 0x0007e2000c101124 */
[----:B------:R-:W-:Y:S05]  /*2920*/  @P2 BRA `(.L_x_54) ;  /* 0x00000000000c2947 */ /* 0x000fea0003800000 */
[----:B------:R-:W5:Y:S02]  /*2930*/  LDG.E.U8 R100, desc[UR36][R8.64+0x11] ;  /* 0x0000112408647981 */ /* 0x000f64000c1e1100 */
[----:B-----5:R-:W-:-:S05]  /*2940*/  PRMT R0, R100, 0x8880, RZ ;  /* 0x0000888064007816 */ /* 0x020fca00000000ff */
[----:B------:R-:W-:-:S07]  /*2950*/  IMAD R3, R0, R89, RZ ;  /* 0x0000005900037224 */ /* 0x000fce00078e02ff */
.L_x_54:
[----:B------:R-:W-:Y:S05]  /*2960*/  BSYNC B1 ;  /* 0x0000000000017941 */ /* 0x000fea0003800000 */
.L_x_53:
        /* <DEDUP_REMOVED lines=11> */
.L_x_56:
[----:B------:R-:W-:Y:S05]  /*2a20*/  BSYNC B1 ;  /* 0x0000000000017941 */ /* 0x000fea0003800000 */
.L_x_55:
[----:B---3--:R-:W-:Y:S01]  /*2a30*/  @!P4 IMAD R13, R34, R88, R3 ;  /* 0x00000058220dc224 */ /* 0x008fe200078e0203 */
[----:B------:R-:W-:Y:S04]  /*2a40*/  BSSY B1, `(.L_x_57) ;  /* 0x0000006000017945 */ /* 0x000fe80003800000 */
[----:B------:R3:W-:Y:S01]  /*2a50*/  @!P4 STG.E.U8 desc[UR36][R6.64+0x10], R13 ;  /* 0x0000100d0600c986 */ /* 0x0007e2000c101124 */
[----:B------:R-:W-:Y:S05]  /*2a60*/  @P3 BRA `(.L_x_58) ;  /* 0x00000000000c3947 */ /* 0x000fea0003800000 */
[----:B------:R-:W5:Y:S02]  /*2a70*/  LDG.E.U8 R100, desc[UR36][R10.64+0x11] ;  /* 0x000011240a647981 */ /* 0x000f64000c1e1100 */
[----:B-----5:R-:W-:-:S05]  /*2a80*/  PRMT R0, R100, 0x8880, RZ ;  /* 0x0000888064007816 */ /* 0x020fca00000000ff */
[----:B------:R-:W-:-:S07]  /*2a90*/  IMAD R3, R0, R89, RZ ;  /* 0x0000005900037224 */ /* 0x000fce00078e02ff */
.L_x_58:
[----:B------:R-:W-:Y:S05]  /*2aa0*/  BSYNC B1 ;  /* 0x0000000000017941 */ /* 0x000fea0003800000 */
.L_x_57:
[----:B------:R-:W-:Y:S01]  /*2ab0*/  @!P3 IMAD R35, R35, R88, R3 ;  /* 0x000000582323b224 */ /* 0x000fe200078e0203 */
[----:B------:R-:W-:Y:S04]  /*2ac0*/  BSSY B1, `(.L_x_59) ;  /* 0x0000006000017945 */ /* 0x000fe80003800000 */
[----:B------:R0:W-:Y:S01]  /*2ad0*/  @!P3 STG.E.U8 desc[UR36][R6.64+0x11], R35 ;  /* 0x000011230600b986 */ /* 0x0001e2000c101124 */
[----:B------:R-:W-:Y:S05]  /*2ae0*/  @P5 BRA `(.L_x_60) ;  /* 0x00000000000c5947 */ /* 0x000fea0003800000 */
[----:B------:R-:W5:Y:S02]  /*2af0*/  LDG.E.U8 R100, desc[UR36][R8.64+0x18] ;  /* 0x0000182408647981 */ /* 0x000f64000c1e1100 */
[----:B-----5:R-:W-:-:S05]  /*2b00*/  PRMT R0, R100, 0x8880, RZ ;  /* 0x0000888064007816 */ /* 0x020fca00000000ff */
[----:B------:R-:W-:-:S07]  /*2b10*/  IMAD R3, R0, R89, RZ ;  /* 0x0000005900037224 */ /* 0x000fce00078e02ff */
.L_x_60:
[----:B------:R-:W-:Y:S05]  /*2b20*/  BSYNC B1 ;  /* 0x0000000000017941 */ /* 0x000fea0003800000 */
.L_x_59:
[----:B---3--:R-:W-:Y:S01]  /*2b30*/  @!P5 IMAD R13, R36, R88, R3 ;  /* 0x00000058240dd224 */ /* 0x008fe200078e0203 */
[----:B------:R-:W-:Y:S04]  /*2b40*/  BSSY B1, `(.L_x_61) ;  /* 0x0000006000017945 */ /* 0x000fe80003800000 */
[----:B------:R3:W-:Y:S01]  /*2b50*/  @!P5 STG.E.U8 desc[UR36][R4.64+0x18], R13 ;  /* 0x0000180d0400d986 */ /* 0x0007e2000c101124 */
[----:B------:R-:W-:Y:S05]  /*2b60*/  @P2 BRA `(.L_x_62) ;  /* 0x00000000000c2947 */ /* 0x000fea0003800000 */
[----:B------:R-:W5:Y:S02]  /*2b70*/  LDG.E.U8 R100, desc[UR36][R8.64+0x19] ;  /* 0x0000192408647981 */ /* 0x000f64000c1e1100 */
[----:B-----5:R-:W-:-:S05]  /*2b80*/  PRMT R0, R100, 0x8880, RZ ;  /* 0x0000888064007816 */ /* 0x020fca00000000ff */
[----:B------:R-:W-:-:S07]  /*2b90*/  IMAD R3, R0, R89, RZ ;  /* 0x0000005900037224 */ /* 0x000fce00078e02ff */
.L_x_62:
[----:B------:R-:W-:Y:S05]  /*2ba0*/  BSYNC B1 ;  /* 0x0000000000017941 */ /* 0x000fea0003800000 */
.L_x_61:
        /* <DEDUP_REMOVED lines=11> */
.L_x_64:
[----:B------:R-:W-:Y:S05]  /*2c60*/  BSYNC B1 ;  /* 0x0000000000017941 */ /* 0x000fea0003800000 */
.L_x_63:
[----:B---3--:R-:W-:Y:S01]  /*2c70*/  @!P4 IMAD R13, R38, R88, R3 ;  /* 0x00000058260dc224 */ /* 0x008fe200078e0203 */
[----:B------:R-:W-:Y:S04]  /*2c80*/  BSSY B1, `(.L_x_65) ;  /* 0x0000006000017945 */ /* 0x000fe80003800000 */
[----:B------:R3:W-:Y:S01]  /*2c90*/  @!P4 STG.E.U8 desc[UR36][R6.64+0x18], R13 ;  /* 0x0000180d0600c986 */ /* 0x0007e2000c101124 */
[----:B------:R-:W-:Y:S05]  /*2ca0*/  @P3 BRA `(.L_x_66) ;  /* 0x00000000000c3947 */ /* 0x000fea0003800000 */
[----:B------:R-:W5:Y:S02]  /*2cb0*/  LDG.E.U8 R100, desc[UR36][R10.64+0x19] ;  /* 0x000019240a647981 */ /* 0x000f64000c1e1100 */
[----:B-----5:R-:W-:-:S05]  /*2cc0*/  PRMT R0, R100, 0x8880, RZ ;  /* 0x0000888064007816 */ /* 0x020fca00000000ff */
[----:B------:R-:W-:-:S07]  /*2cd0*/  IMAD R3, R0, R89, RZ ;  /* 0x0000005900037224 */ /* 0x000fce00078e02ff */
.L_x_66:
[----:B------:R-:W-:Y:S05]  /*2ce0*/  BSYNC B1 ;  /* 0x0000000000017941 */ /* 0x000fea0003800000 */
.L_x_65:
[----:B------:R-:W-:Y:S01]  /*2cf0*/  @!P3 IMAD R39, R39, R88, R3 ;  /* 0x000000582727b224 */ /* 0x000fe200078e0203 */
[----:B------:R-:W-:Y:S04]  /*2d00*/  BSSY B1, `(.L_x_67) ;  /* 0x0000006000017945 */ /* 0x000fe80003800000 */
[----:B------:R0:W-:Y:S01]  /*2d10*/  @!P3 STG.E.U8 desc[UR36][R6.64+0x19], R39 ;  /* 0x000019270600b986 */ /* 0x0001e2000c101124 */
[----:B------:R-:W-:Y:S05]  /*2d20*/  @P5 BRA `(.L_x_68) ;  /* 0x00000000000c5947 */ /* 0x000fea0003800000 */
[----:B------:R-:W5:Y:S02]  /*2d30*/  LDG.E.U8 R100, desc[UR36][R8.64+0x20] ;  /* 0x0000202408647981 */ /* 0x000f64000c1e1100 */
[----:B-----5:R-:W-:-:S05]  /*2d40*/  PRMT R0, R100, 0x8880, RZ ;  /* 0x0000888064007816 */ /* 0x020fca00000000ff */
[----:B------:R-:W-:-:S07]  /*2d50*/  IMAD R3, R0, R89, RZ ;  /* 0x0000005900037224 */ /* 0x000fce00078e02ff */
.L_x_68:
[----:B------:R-:W-:Y:S05]  /*2d60*/  BSYNC B1 ;  /* 0x0000000000017941 */ /* 0x000fea0003800000 */
.L_x_67:
[----:B---3--:R-:W-:Y:S01]  /*2d70*/  @!P5 IMAD R13, R40, R88, R3 ;  /* 0x00000058280dd224 */ /* 0x008fe200078e0203 */
[----:B------:R-:W-:Y:S04]  /*2d80*/  BSSY B1, `(.L_x_69) ;  /* 0x0000006000017945 */ /* 0x000fe80003800000 */
[----:B------:R3:W-:Y:S01]  /*2d90*/  @!P5 STG.E.U8 desc[UR36][R4.64+0x20], R13 ;  /* 0x0000200d0400d986 */ /* 0x0007e2000c101124 */
[----:B------:R-:W-:Y:S05]  /*2da0*/  @P2 BRA `(.L_x_70) ;  /* 0x00000000000c2947 */ /* 0x000fea0003800000 */
[----:B------:R-:W5:Y:S02]  /*2db0*/  LDG.E.U8 R100, desc[UR36][R8.64+0x21] ;  /* 0x0000212408647981 */ /* 0x000f64000c1e1100 */
[----:B-----5:R-:W-:-:S05]  /*2dc0*/  PRMT R0, R100, 0x8880, RZ ;  /* 0x0000888064007816 */ /* 0x020fca00000000ff */
[----:B------:R-:W-:-:S07]  /*2dd0*/  IMAD R3, R0, R89, RZ ;  /* 0x0000005900037224 */ /* 0x000fce00078e02ff */
.L_x_70:
[----:B------:R-:W-:Y:S05]  /*2de0*/  BSYNC B1 ;  /* 0x0000000000017941 */ /* 0x000fea0003800000 */
.L_x_69:
        /* <DEDUP_REMOVED lines=11> */
.L_x_72:
[----:B------:R-:W-:Y:S05]  /*2ea0*/  BSYNC B1 ;  /* 0x0000000000017941 */ /* 0x000fea0003800000 */
.L_x_71:
[----:B---3--:R-:W-:Y:S01]  /*2eb0*/  @!P4 IMAD R13, R42, R88, R3 ;  /* 0x000000582a0dc224 */ /* 0x008fe200078e0203 */
[----:B------:R-:W-:Y:S04]  /*2ec0*/  BSSY B1, `(.L_x_73) ;  /* 0x0000006000017945 */ /* 0x000fe80003800000 */
[----:B------:R3:W-:Y:S01]  /*2ed0*/  @!P4 STG.E.U8 desc[UR36][R6.64+0x20], R13 ;  /* 0x0000200d0600c986 */ /* 0x0007e2000c101124 */
[----:B------:R-:W-:Y:S05]  /*2ee0*/  @P3 BRA `(.L_x_74) ;  /* 0x00000000000c3947 */ /* 0x000fea0003800000 */
[----:B------:R-:W5:Y:S02]  /*2ef0*/  LDG.E.U8 R100, desc[UR36][R10.64+0x21] ;  /* 0x000021240a647981 */ /* 0x000f64000c1e1100 */
[----:B-----5:R-:W-:-:S05]  /*2f00*/  PRMT R0, R100, 0x8880, RZ ;  /* 0x0000888064007816 */ /* 0x020fca00000000ff */
[----:B------:R-:W-:-:S07]  /*2f10*/  IMAD R3, R0, R89, RZ ;  /* 0x0000005900037224 */ /* 0x000fce00078e02ff */
.L_x_74:
[----:B------:R-:W-:Y:S05]  /*2f20*/  BSYNC B1 ;  /* 0x0000000000017941 */ /* 0x000fea0003800000 */
.L_x_73:
[----:B------:R-:W-:Y:S01]  /*2f30*/  @!P3 IMAD R43, R43, R88, R3 ;  /* 0x000000582b2bb224 */ /* 0x000fe200078e0203 */
[----:B------:R-:W-:Y:S04]  /*2f40*/  BSSY B1, `(.L_x_75) ;  /* 0x0000006000017945 */ /* 0x000fe80003800000 */
[----:B------:R0:W-:Y:S01]  /*2f50*/  @!P3 STG.E.U8 desc[UR36][R6.64+0x21], R43 ;  /* 0x0000212b0600b986 */ /* 0x0001e2000c101124 */
[----:B------:R-:W-:Y:S05]  /*2f60*/  @P5 BRA `(.L_x_76) ;  /* 0x00000000000c5947 */ /* 0x000fea0003800000 */
[----:B------:R-:W5:Y:S02]  /*2f70*/  LDG.E.U8 R100, desc[UR36][R8.64+0x28] ;  /* 0x0000282408647981 */ /* 0x000f64000c1e1100 */
[----:B-----5:R-:W-:-:S05]  /*2f80*/  PRMT R0, R100, 0x8880, RZ ;  /* 0x0000888064007816 */ /* 0x020fca00000000ff */
[----:B------:R-:W-:-:S07]  /*2f90*/  IMAD R3, R0, R89, RZ ;  /* 0x0000005900037224 */ /* 0x000fce00078e02ff */
.L_x_76:
[----:B------:R-:W-:Y:S05]  /*2fa0*/  BSYNC B1 ;  /* 0x0000000000017941 */ /* 0x000fea0003800000 */
.L_x_75:
[----:B---3--:R-:W-:Y:S01]  /*2fb0*/  @!P5 IMAD R13, R44, R88, R3 ;  /* 0x000000582c0dd224 */ /* 0x008fe200078e0203 */
[----:B------:R-:W-:Y:S04]  /*2fc0*/  BSSY B1, `(.L_x_77) ;  /* 0x0000006000017945 */ /* 0x000fe80003800000 */
[----:B------:R3:W-:Y:S01]  /*2fd0*/  @!P5 STG.E.U8 desc[UR36][R4.64+0x28], R13 ;  /* 0x0000280d0400d986 */ /* 0x0007e2000c101124 */
[----:B------:R-:W-:Y:S05]  /*2fe0*/  @P2 BRA `(.L_x_78) ;  /* 0x00000000000c2947 */ /* 0x000fea0003800000 */
[----:B------:R-:W5:Y:S02]  /*2ff0*/  LDG.E.U8 R100, desc[UR36][R8.64+0x29] ;  /* 0x0000292408647981 */ /* 0x000f64000c1e1100 */
[----:B-----5:R-:W-:-:S05]  /*3000*/  PRMT R0, R100, 0x8880, RZ ;  /* 0x0000888064007816 */ /* 0x020fca00000000ff */
[----:B------:R-:W-:-:S07]  /*3010*/  IMAD R3, R0, R89, RZ ;  /* 0x0000005900037224 */ /* 0x000fce00078e02ff */
.L_x_78:
[----:B------:R-:W-:Y:S05]  /*3020*/  BSYNC B1 ;  /* 0x0000000000017941 */ /* 0x000fea0003800000 */
.L_x_77:
        /* <DEDUP_REMOVED lines=11> */
.L_x_80:
[----:B------:R-:W-:Y:S05]  /*30e0*/  BSYNC B1 ;  /* 0x0000000000017941 */ /* 0x000fea0003800000 */
.L_x_79:
[----:B---3--:R-:W-:Y:S01]  /*30f0*/  @!P4 IMAD R13, R46, R88, R3 ;  /* 0x000000582e0dc224 */ /* 0x008fe200078e0203 */
[----:B------:R-:W-:Y:S04]  /*3100*/  BSSY B1, `(.L_x_81) ;  /* 0x0000006000017945 */ /* 0x000fe80003800000 */
[----:B------:R3:W-:Y:S01]  /*3110*/  @!P4 STG.E.U8 desc[UR36][R6.64+0x28], R13 ;  /* 0x0000280d0600c986 */ /* 0x0007e2000c101124 */
[----:B------:R-:W-:Y:S05]  /*3120*/  @P3 BRA `(.L_x_82) ;  /* 0x00000000000c3947 */ /* 0x000fea0003800000 */
[----:B------:R-:W5:Y:S02]  /*3130*/  LDG.E.U8 R100, desc[UR36][R10.64+0x29] ;  /* 0x000029240a647981 */ /* 0x000f64000c1e1100 */
[----:B-----5:R-:W-:-:S05]  /*3140*/  PRMT R0, R100, 0x8880, RZ ;  /* 0x0000888064007816 */ /* 0x020fca00000000ff */
[----:B------:R-:W-:-:S07]  /*3150*/  IMAD R3, R0, R89, RZ ;  /* 0x0000005900037224 */ /* 0x000fce00078e02ff */
.L_x_82:
[----:B------:R-:W-:Y:S05]  /*3160*/  BSYNC B1 ;  /* 0x0000000000017941 */ /* 0x000fea0003800000 */
.L_x_81:
[----:B------:R-:W-:Y:S01]  /*3170*/  @!P3 IMAD R47, R47, R88, R3 ;  /* 0x000000582f2fb224 */ /* 0x000fe200078e0203 */
[----:B------:R-:W-:Y:S04]  /*3180*/  BSSY B1, `(.L_x_83) ;  /* 0x0000006000017945 */ /* 0x000fe80003800000 */
[----:B------:R0:W-:Y:S01]  /*3190*/  @!P3 STG.E.U8 desc[UR36][R6.64+0x29], R47 ;  /* 0x0000292f0600b986 */ /* 0x0001e2000c101124 */
[----:B------:R-:W-:Y:S05]  /*31a0*/  @P5 BRA `(.L_x_84) ;  /* 0x00000000000c5947 */ /* 0x000fea0003800000 */
[----:B------:R-:W5:Y:S02]  /*31b0*/  LDG.E.U8 R100, desc[UR36][R8.64+0x30] ;  /* 0x0000302408647981 */ /* 0x000f64000c1e1100 */
[----:B-----5:R-:W-:-:S05]  /*31c0*/  PRMT R0, R100, 0x8880, RZ ;  /* 0x0000888064007816 */ /* 0x020fca00000000ff */
[----:B------:R-:W-:-:S07]  /*31d0*/  IMAD R3, R0, R89, RZ ;  /* 0x0000005900037224 */ /* 0x000fce00078e02ff */
.L_x_84:
[----:B------:R-:W-:Y:S05]  /*31e0*/  BSYNC B1 ;  /* 0x0000000000017941 */ /* 0x000fea0003800000 */
.L_x_83:
[----:B---3--:R-:W-:Y:S01]  /*31f0*/  @!P5 IMAD R13, R48, R88, R3 ;  /* 0x00000058300dd224 */ /* 0x008fe200078e0203 */
[----:B------:R-:W-:Y:S04]  /*3200*/  BSSY B1, `(.L_x_85) ;  /* 0x0000006000017945 */ /* 0x000fe80003800000 */
[----:B------:R3:W-:Y:S01]  /*3210*/  @!P5 STG.E.U8 desc[UR36][R4.64+0x30], R13 ;  /* 0x0000300d0400d986 */ /* 0x0007e2000c101124 */
[----:B------:R-:W-:Y:S05]  /*3220*/  @P2 BRA `(.L_x_86) ;  /* 0x00000000000c2947 */ /* 0x000fea0003800000 */
[----:B------:R-:W5:Y:S02]  /*3230*/  LDG.E.U8 R100, desc[UR36][R8.64+0x31] ;  /* 0x0000312408647981 */ /* 0x000f64000c1e1100 */
[----:B-----5:R-:W-:-:S05]  /*3240*/  PRMT R0, R100, 0x8880, RZ ;  /* 0x0000888064007816 */ /* 0x020fca00000000ff */
[----:B------:R-:W-:-:S07]  /*3250*/  IMAD R3, R0, R89, RZ ;  /* 0x0000005900037224 */ /* 0x000fce00078e02ff */
.L_x_86:
[----:B------:R-:W-:Y:S05]  /*3260*/  BSYNC B1 ;  /* 0x0000000000017941 */ /* 0x000fea0003800000 */
.L_x_85:
        /* <DEDUP_REMOVED lines=11> */
.L_x_88:
[----:B------:R-:W-:Y:S05]  /*3320*/  BSYNC B1 ;  /* 0x0000000000017941 */ /* 0x000fea0003800000 */
.L_x_87:
[----:B---3--:R-:W-:Y:S01]  /*3330*/  @!P4 IMAD R13, R50, R88, R3 ;  /* 0x00000058320dc224 */ /* 0x008fe200078e0203 */
[----:B------:R-:W-:Y:S04]  /*3340*/  BSSY B1, `(.L_x_89) ;  /* 0x0000006000017945 */ /* 0x000fe80003800000 */
[----:B------:R3:W-:Y:S01]  /*3350*/  @!P4 STG.E.U8 desc[UR36][R6.64+0x30], R13 ;  /* 0x0000300d0600c986 */ /* 0x0007e2000c101124 */
[----:B------:R-:W-:Y:S05]  /*3360*/  @P3 BRA `(.L_x_90) ;  /* 0x00000000000c3947 */ /* 0x000fea0003800000 */
[----:B------:R-:W5:Y:S02]  /*3370*/  LDG.E.U8 R100, desc[UR36][R10.64+0x31] ;  /* 0x000031240a647981 */ /* 0x000f64000c1e1100 */
[----:B-----5:R-:W-:-:S05]  /*3380*/  PRMT R0, R100, 0x8880, RZ ;  /* 0x0000888064007816 */ /* 0x020fca00000000ff */
[----:B------:R-:W-:-:S07]  /*3390*/  IMAD R3, R0, R89, RZ ;  /* 0x0000005900037224 */ /* 0x000fce00078e02ff */
.L_x_90:
[----:B------:R-:W-:Y:S05]  /*33a0*/  BSYNC B1 ;  /* 0x0000000000017941 */ /* 0x000fea0003800000 */
.L_x_89:
[----:B------:R-:W-:Y:S01]  /*33b0*/  @!P3 IMAD R51, R51, R88, R3 ;  /* 0x000000583333b224 */ /* 0x000fe200078e0203 */
[----:B------:R-:W-:Y:S04]  /*33c0*/  BSSY B1, `(.L_x_91) ;  /* 0x0000006000017945 */ /* 0x000fe80003800000 */
[----:B------:R0:W-:Y:S01]  /*33d0*/  @!P3 STG.E.U8 desc[UR36][R6.64+0x31], R51 ;  /* 0x000031330600b986 */ /* 0x0001e2000c101124 */
[----:B------:R-:W-:Y:S05]  /*33e0*/  @P5 BRA `(.L_x_92) ;  /* 0x00000000000c5947 */ /* 0x000fea0003800000 */
[----:B------:R-:W5:Y:S02]  /*33f0*/  LDG.E.U8 R100, desc[UR36][R8.64+0x38] ;  /* 0x0000382408647981 */ /* 0x000f64000c1e1100 */
[----:B-----5:R-:W-:-:S05]  /*3400*/  PRMT R0, R100, 0x8880, RZ ;  /* 0x0000888064007816 */ /* 0x020fca00000000ff */
[----:B------:R-:W-:-:S07]  /*3410*/  IMAD R3, R0, R89, RZ ;  /* 0x0000005900037224 */ /* 0x000fce00078e02ff */
.L_x_92:
[----:B------:R-:W-:Y:S05]  /*3420*/  BSYNC B1 ;  /* 0x0000000000017941 */ /* 0x000fea0003800000 */
.L_x_91:
[----:B---3--:R-:W-:Y:S01]  /*3430*/  @!P5 IMAD R13, R52, R88, R3 ;  /* 0x00000058340dd224 */ /* 0x008fe200078e0203 */
[----:B------:R-:W-:Y:S04]  /*3440*/  BSSY B1, `(.L_x_93) ;  /* 0x0000006000017945 */ /* 0x000fe80003800000 */
[----:B------:R3:W-:Y:S01]  /*3450*/  @!P5 STG.E.U8 desc[UR36][R4.64+0x38], R13 ;  /* 0x0000380d0400d986 */ /* 0x0007e2000c101124 */
[----:B------:R-:W-:Y:S05]  /*3460*/  @P2 BRA `(.L_x_94) ;  /* 0x00000000000c2947 */ /* 0x000fea0003800000 */
[----:B------:R-:W5:Y:S02]  /*3470*/  LDG.E.U8 R100, desc[UR36][R8.64+0x39] ;  /* 0x0000392408647981 */ /* 0x000f64000c1e1100 */
[----:B-----5:R-:W-:-:S05]  /*3480*/  PRMT R0, R100, 0x8880, RZ ;  /* 0x0000888064007816 */ /* 0x020fca00000000ff */
[----:B------:R-:W-:-:S07]  /*3490*/  IMAD R3, R0, R89, RZ ;  /* 0x0000005900037224 */ /* 0x000fce00078e02ff */
.L_x_94:
[----:B------:R-:W-:Y:S05]  /*34a0*/  BSYNC B1 ;  /* 0x0000000000017941 */ /* 0x000fea0003800000 */
.L_x_93:
        /* <DEDUP_REMOVED lines=11> */
.L_x_96:
[----:B------:R-:W-:Y:S05]  /*3560*/  BSYNC B1 ;  /* 0x0000000000017941 */ /* 0x000fea0003800000 */
.L_x_95:
[----:B---3--:R-:W-:Y:S01]  /*3570*/  @!P4 IMAD R13, R54, R88, R3 ;  /* 0x00000058360dc224 */ /* 0x008fe200078e0203 */
[----:B------:R-:W-:Y:S04]  /*3580*/  BSSY B1, `(.L_x_97) ;  /* 0x0000006000017945 */ /* 0x000fe80003800000 */
[----:B------:R3:W-:Y:S01]  /*3590*/  @!P4 STG.E.U8 desc[UR36][R6.64+0x38], R13 ;  /* 0x0000380d0600c986 */ /* 0x0007e2000c101124 */
[----:B------:R-:W-:Y:S05]  /*35a0*/  @P3 BRA `(.L_x_98) ;  /* 0x00000000000c3947 */ /* 0x000fea0003800000 */
[----:B------:R-:W5:Y:S02]  /*35b0*/  LDG.E.U8 R100, desc[UR36][R10.64+0x39] ;  /* 0x000039240a647981 */ /* 0x000f64000c1e1100 */
[----:B-----5:R-:W-:-:S05]  /*35c0*/  PRMT R0, R100, 0x8880, RZ ;  /* 0x0000888064007816 */ /* 0x020fca00000000ff */
[----:B------:R-:W-:-:S07]  /*35d0*/  IMAD R3, R0, R89, RZ ;  /* 0x0000005900037224 */ /* 0x000fce00078e02ff */
.L_x_98:
[----:B------:R-:W-:Y:S05]  /*35e0*/  BSYNC B1 ;  /* 0x0000000000017941 */ /* 0x000fea0003800000 */
.L_x_97:
[----:B------:R-:W-:Y:S01]  /*35f0*/  @!P3 IMAD R55, R55, R88, R3 ;  /* 0x000000583737b224 */ /* 0x000fe200078e0203 */
[----:B------:R-:W-:Y:S04]  /*3600*/  BSSY B1, `(.L_x_99) ;  /* 0x0000006000017945 */ /* 0x000fe80003800000 */
[----:B------:R0:W-:Y:S01]  /*3610*/  @!P3 STG.E.U8 desc[UR36][R6.64+0x39], R55 ;  /* 0x000039370600b986 */ /* 0x0001e2000c101124 */
[----:B------:R-:W-:Y:S05]  /*3620*/  @P5 BRA `(.L_x_100) ;  /* 0x00000000000c5947 */ /* 0x000fea0003800000 */
[----:B------:R-:W5:Y:S02]  /*3630*/  LDG.E.U8 R100, desc[UR36][R8.64+0x40] ;  /* 0x0000402408647981 */ /* 0x000f64000c1e1100 */
[----:B-----5:R-:W-:-:S05]  /*3640*/  PRMT R0, R100, 0x8880, RZ ;  /* 0x0000888064007816 */ /* 0x020fca00000000ff */
[----:B------:R-:W-:-:S07]  /*3650*/  IMAD R3, R0, R89, RZ ;  /* 0x0000005900037224 */ /* 0x000fce00078e02ff */
.L_x_100:
[----:B------:R-:W-:Y:S05]  /*3660*/  BSYNC B1 ;  /* 0x0000000000017941 */ /* 0x000fea0003800000 */
.L_x_99:
[----:B---3--:R-:W-:Y:S01]  /*3670*/  @!P5 IMAD R13, R56, R88, R3 ;  /* 0x00000058380dd224 */ /* 0x008fe200078e0203 */
[----:B------:R-:W-:Y:S04]  /*3680*/  BSSY B1, `(.L_x_101) ;  /* 0x0000006000017945 */ /* 0x000fe80003800000 */
[----:B------:R3:W-:Y:S01]  /*3690*/  @!P5 STG.E.U8 desc[UR36][R4.64+0x40], R13 ;  /* 0x0000400d0400d986 */ /* 0x0007e2000c101124 */
[----:B------:R-:W-:Y:S05]  /*36a0*/  @P2 BRA `(.L_x_102) ;  /* 0x00000000000c2947 */ /* 0x000fea0003800000 */
[----:B------:R-:W5:Y:S02]  /*36b0*/  LDG.E.U8 R100, desc[UR36][R8.64+0x41] ;  /* 0x0000412408647981 */ /* 0x000f64000c1e1100 */
[----:B-----5:R-:W-:-:S05]  /*36c0*/  PRMT R0, R100, 0x8880, RZ ;  /* 0x0000888064007816 */ /* 0x020fca00000000ff */
[----:B------:R-:W-:-:S07]  /*36d0*/  IMAD R3, R0, R89, RZ ;  /* 0x0000005900037224 */ /* 0x000fce00078e02ff */
.L_x_102:
[----:B------:R-:W-:Y:S05]  /*36e0*/  BSYNC B1 ;  /* 0x0000000000017941 */ /* 0x000fea0003800000 */
.L_x_101:
        /* <DEDUP_REMOVED lines=11> */
.L_x_104:
[----:B------:R-:W-:Y:S05]  /*37a0*/  BSYNC B1 ;  /* 0x0000000000017941 */ /* 0x000fea0003800000 */
.L_x_103:
[----:B---3--:R-:W-:Y:S01]  /*37b0*/  @!P4 IMAD R13, R58, R88, R3 ;  /* 0x000000583a0dc224 */ /* 0x008fe200078e0203 */
[----:B------:R-:W-:Y:S04]  /*37c0*/  BSSY B1, `(.L_x_105) ;  /* 0x0000006000017945 */ /* 0x000fe80003800000 */
[----:B------:R3:W-:Y:S01]  /*37d0*/  @!P4 STG.E.U8 desc[UR36][R6.64+0x40], R13 ;  /* 0x0000400d0600c986 */ /* 0x0007e2000c101124 */
[----:B------:R-:W-:Y:S05]  /*37e0*/  @P3 BRA `(.L_x_106) ;  /* 0x00000000000c3947 */ /* 0x000fea0003800000 */
[----:B------:R-:W5:Y:S02]  /*37f0*/  LDG.E.U8 R100, desc[UR36][R10.64+0x41] ;  /* 0x000041240a647981 */ /* 0x000f64000c1e1100 */
[----:B-----5:R-:W-:-:S05]  /*3800*/  PRMT R0, R100, 0x8880, RZ ;  /* 0x0000888064007816 */ /* 0x020fca00000000ff */
[----:B------:R-:W-:-:S07]  /*3810*/  IMAD R3, R0, R89, RZ ;  /* 0x0000005900037224 */ /* 0x000fce00078e02ff */
.L_x_106:
[----:B------:R-:W-:Y:S05]  /*3820*/  BSYNC B1 ;  /* 0x0000000000017941 */ /* 0x000fea0003800000 */
.L_x_105:
[----:B------:R-:W-:Y:S01]  /*3830*/  @!P3 IMAD R59, R59, R88, R3 ;  /* 0x000000583b3bb224 */ /* 0x000fe200078e0203 */
[----:B------:R-:W-:Y:S04]  /*3840*/  BSSY B1, `(.L_x_107) ;  /* 0x0000006000017945 */ /* 0x000fe80003800000 */
[----:B------:R0:W-:Y:S01]  /*3850*/  @!P3 STG.E.U8 desc[UR36][R6.64+0x41], R59 ;  /* 0x0000413b0600b986 */ /* 0x0001e2000c101124 */
[----:B------:R-:W-:Y:S05]  /*3860*/  @P5 BRA `(.L_x_108) ;  /* 0x00000000000c5947 */ /* 0x000fea0003800000 */
[----:B------:R-:W5:Y:S02]  /*3870*/  LDG.E.U8 R100, desc[UR36][R8.64+0x48] ;  /* 0x0000482408647981 */ /* 0x000f64000c1e1100 */
[----:B-----5:R-:W-:-:S05]  /*3880*/  PRMT R0, R100, 0x8880, RZ ;  /* 0x0000888064007816 */ /* 0x020fca00000000ff */
[----:B------:R-:W-:-:S07]  /*3890*/  IMAD R3, R0, R89, RZ ;  /* 0x0000005900037224 */ /* 0x000fce00078e02ff */
.L_x_108:
[----:B------:R-:W-:Y:S05]  /*38a0*/  BSYNC B1 ;  /* 0x0000000000017941 */ /* 0x000fea0003800000 */
.L_x_107:
[----:B---3--:R-:W-:Y:S01]  /*38b0*/  @!P5 IMAD R13, R60, R88, R3 ;  /* 0x000000583c0dd224 */ /* 0x008fe200078e0203 */
[----:B------:R-:W-:Y:S04]  /*38c0*/  BSSY B1, `(.L_x_109) ;  /* 0x0000006000017945 */ /* 0x000fe80003800000 */
[----:B------:R3:W-:Y:S01]  /*38d0*/  @!P5 STG.E.U8 desc[UR36][R4.64+0x48], R13 ;  /* 0x0000480d0400d986 */ /* 0x0007e2000c101124 */
[----:B------:R-:W-:Y:S05]  /*38e0*/  @P2 BRA `(.L_x_110) ;  /* 0x00000000000c2947 */ /* 0x000fea0003800000 */
[----:B------:R-:W5:Y:S02]  /*38f0*/  LDG.E.U8 R100, desc[UR36][R8.64+0x49] ;  /* 0x0000492408647981 */ /* 0x000f64000c1e1100 */
[----:B-----5:R-:W-:-:S05]  /*3900*/  PRMT R0, R100, 0x8880, RZ ;  /* 0x0000888064007816 */ /* 0x020fca00000000ff */
[----:B------:R-:W-:-:S07]  /*3910*/  IMAD R3, R0, R89, RZ ;  /* 0x0000005900037224 */ /* 0x000fce00078e02ff */
.L_x_110:
[----:B------:R-:W-:Y:S05]  /*3920*/  BSYNC B1 ;  /* 0x0000000000017941 */ /* 0x000fea0003800000 */
.L_x_109:
        /* <DEDUP_REMOVED lines=11> */
.L_x_112:
[----:B------:R-:W-:Y:S05]  /*39e0*/  BSYNC B1 ;  /* 0x0000000000017941 */ /* 0x000fea0003800000 */
.L_x_111:
[----:B---3--:R-:W-:Y:S01]  /*39f0*/  @!P4 IMAD R13, R62, R88, R3 ;  /* 0x000000583e0dc224 */ /* 0x008fe200078e0203 */
[----:B------:R-:W-:Y:S04]  /*3a00*/  BSSY B1, `(.L_x_113) ;  /* 0x0000006000017945 */ /* 0x000fe80003800000 */
[----:B------:R3:W-:Y:S01]  /*3a10*/  @!P4 STG.E.U8 desc[UR36][R6.64+0x48], R13 ;  /* 0x0000480d0600c986 */ /* 0x0007e2000c101124 */
[----:B------:R-:W-:Y:S05]  /*3a20*/  @P3 BRA `(.L_x_114) ;  /* 0x00000000000c3947 */ /* 0x000fea0003800000 */
[----:B------:R-:W5:Y:S02]  /*3a30*/  LDG.E.U8 R100, desc[UR36][R10.64+0x49] ;  /* 0x000049240a647981 */ /* 0x000f64000c1e1100 */
[----:B-----5:R-:W-:-:S05]  /*3a40*/  PRMT R0, R100, 0x8880, RZ ;  /* 0x0000888064007816 */ /* 0x020fca00000000ff */
[----:B------:R-:W-:-:S07]  /*3a50*/  IMAD R3, R0, R89, RZ ;  /* 0x0000005900037224 */ /* 0x000fce00078e02ff */
.L_x_114:
[----:B------:R-:W-:Y:S05]  /*3a60*/  BSYNC B1 ;  /* 0x0000000000017941 */ /* 0x000fea0003800000 */
.L_x_113:
[----:B------:R-:W-:Y:S01]  /*3a70*/  @!P3 IMAD R63, R63, R88, R3 ;  /* 0x000000583f3fb224 */ /* 0x000fe200078e0203 */
[----:B------:R-:W-:Y:S04]  /*3a80*/  BSSY B1, `(.L_x_115) ;  /* 0x0000006000017945 */ /* 0x000fe80003800000 */
[----:B------:R0:W-:Y:S01]  /*3a90*/  @!P3 STG.E.U8 desc[UR36][R6.64+0x49], R63 ;  /* 0x0000493f0600b986 */ /* 0x0001e2000c101124 */
[----:B------:R-:W-:Y:S05]  /*3aa0*/  @P5 BRA `(.L_x_116) ;  /* 0x00000000000c5947 */ /* 0x000fea0003800000 */
[----:B------:R-:W5:Y:S02]  /*3ab0*/  LDG.E.U8 R100, desc[UR36][R8.64+0x50] ;  /* 0x0000502408647981 */ /* 0x000f64000c1e1100 */
[----:B-----5:R-:W-:-:S05]  /*3ac0*/  PRMT R0, R100, 0x8880, RZ ;  /* 0x0000888064007816 */ /* 0x020fca00000000ff */
[----:B------:R-:W-:-:S07]  /*3ad0*/  IMAD R3, R0, R89, RZ ;  /* 0x0000005900037224 */ /* 0x000fce00078e02ff */
.L_x_116:
[----:B------:R-:W-:Y:S05]  /*3ae0*/  BSYNC B1 ;  /* 0x0000000000017941 */ /* 0x000fea0003800000 */
.L_x_115:
[----:B---3--:R-:W-:Y:S01]  /*3af0*/  @!P5 IMAD R13, R64, R88, R3 ;  /* 0x00000058400dd224 */ /* 0x008fe200078e0203 */
[----:B------:R-:W-:Y:S04]  /*3b00*/  BSSY B1, `(.L_x_117) ;  /* 0x0000006000017945 */ /* 0x000fe80003800000 */
[----:B------:R3:W-:Y:S01]  /*3b10*/  @!P5 STG.E.U8 desc[UR36][R4.64+0x50], R13 ;  /* 0x0000500d0400d986 */ /* 0x0007e2000c101124 */
[----:B------:R-:W-:Y:S05]  /*3b20*/  @P2 BRA `(.L_x_118) ;  /* 0x00000000000c2947 */ /* 0x000fea0003800000 */
[----:B------:R-:W5:Y:S02]  /*3b30*/  LDG.E.U8 R100, desc[UR36][R8.64+0x51] ;  /* 0x0000512408647981 */ /* 0x000f64000c1e1100 */
[----:B-----5:R-:W-:-:S05]  /*3b40*/  PRMT R0, R100, 0x8880, RZ ;  /* 0x0000888064007816 */ /* 0x020fca00000000ff */
[----:B------:R-:W-:-:S07]  /*3b50*/  IMAD R3, R0, R89, RZ ;  /* 0x0000005900037224 */ /* 0x000fce00078e02ff */
.L_x_118:
[----:B------:R-:W-:Y:S05]  /*3b60*/  BSYNC B1 ;  /* 0x0000000000017941 */ /* 0x000fea0003800000 */
.L_x_117:
        /* <DEDUP_REMOVED lines=11> */
.L_x_120:
[----:B------:R-:W-:Y:S05]  /*3c20*/  BSYNC B1 ;  /* 0x0000000000017941 */ /* 0x000fea0003800000 */
.L_x_119:
[----:B---3--:R-:W-:Y:S01]  /*3c30*/  @!P4 IMAD R13, R66, R88, R3 ;  /* 0x00000058420dc224 */ /* 0x008fe200078e0203 */
[----:B------:R-:W-:Y:S04]  /*3c40*/  BSSY B1, `(.L_x_121) ;  /* 0x0000006000017945 */ /* 0x000fe80003800000 */
[----:B------:R3:W-:Y:S01]  /*3c50*/  @!P4 STG.E.U8 desc[UR36][R6.64+0x50], R13 ;  /* 0x0000500d0600c986 */ /* 0x0007e2000c101124 */
[----:B------:R-:W-:Y:S05]  /*3c60*/  @P3 BRA `(.L_x_122) ;  /* 0x00000000000c3947 */ /* 0x000fea0003800000 */
[----:B------:R-:W5:Y:S02]  /*3c70*/  LDG.E.U8 R100, desc[UR36][R10.64+0x51] ;  /* 0x000051240a647981 */ /* 0x000f64000c1e1100 */
[----:B-----5:R-:W-:-:S05]  /*3c80*/  PRMT R0, R100, 0x8880, RZ ;  /* 0x0000888064007816 */ /* 0x020fca00000000ff */
[----:B------:R-:W-:-:S07]  /*3c90*/  IMAD R3, R0, R89, RZ ;  /* 0x0000005900037224 */ /* 0x000fce00078e02ff */
.L_x_122:
[----:B------:R-:W-:Y:S05]  /*3ca0*/  BSYNC B1 ;  /* 0x0000000000017941 */ /* 0x000fea0003800000 */
.L_x_121:
[----:B------:R-:W-:Y:S01]  /*3cb0*/  @!P3 IMAD R67, R67, R88, R3 ;  /* 0x000000584343b224 */ /* 0x000fe200078e0203 */
[----:B------:R-:W-:Y:S04]  /*3cc0*/  BSSY B1, `(.L_x_123) ;  /* 0x0000006000017945 */ /* 0x000fe80003800000 */
[----:B------:R0:W-:Y:S01]  /*3cd0*/  @!P3 STG.E.U8 desc[UR36][R6.64+0x51], R67 ;  /* 0x000051430600b986 */ /* 0x0001e2000c101124 */
[----:B------:R-:W-:Y:S05]  /*3ce0*/  @P5 BRA `(.L_x_124) ;  /* 0x00000000000c5947 */ /* 0x000fea0003800000 */
[----:B------:R-:W5:Y:S02]  /*3cf0*/  LDG.E.U8 R100, desc[UR36][R8.64+0x58] ;  /* 0x0000582408647981 */ /* 0x000f64000c1e1100 */
[----:B-----5:R-:W-:-:S05]  /*3d00*/  PRMT R0, R100, 0x8880, RZ ;  /* 0x0000888064007816 */ /* 0x020fca00000000ff */
[----:B------:R-:W-:-:S07]  /*3d10*/  IMAD R3, R0, R89, RZ ;  /* 0x0000005900037224 */ /* 0x000fce00078e02ff */
.L_x_124:
[----:B------:R-:W-:Y:S05]  /*3d20*/  BSYNC B1 ;  /* 0x0000000000017941 */ /* 0x000fea0003800000 */
.L_x_123:
[----:B---3--:R-:W-:Y:S01]  /*3d30*/  @!P5 IMAD R13, R68, R88, R3 ;  /* 0x00000058440dd224 */ /* 0x008fe200078e0203 */
[----:B------:R-:W-:Y:S04]  /*3d40*/  BSSY B1, `(.L_x_125) ;  /* 0x0000006000017945 */ /* 0x000fe80003800000 */
[----:B------:R3:W-:Y:S01]  /*3d50*/  @!P5 STG.E.U8 desc[UR36][R4.64+0x58], R13 ;  /* 0x0000580d0400d986 */ /* 0x0007e2000c101124 */
[----:B------:R-:W-:Y:S05]  /*3d60*/  @P2 BRA `(.L_x_126) ;  /* 0x00000000000c2947 */ /* 0x000fea0003800000 */
[----:B------:R-:W5:Y:S02]  /*3d70*/  LDG.E.U8 R100, desc[UR36][R8.64+0x59] ;  /* 0x0000592408647981 */ /* 0x000f64000c1e1100 */
[----:B-----5:R-:W-:-:S05]  /*3d80*/  PRMT R0, R100, 0x8880, RZ ;  /* 0x0000888064007816 */ /* 0x020fca00000000ff */
[----:B------:R-:W-:-:S07]  /*3d90*/  IMAD R3, R0, R89, RZ ;  /* 0x0000005900037224 */ /* 0x000fce00078e02ff */
.L_x_126:
[----:B------:R-:W-:Y:S05]  /*3da0*/  BSYNC B1 ;  /* 0x0000000000017941 */ /* 0x000fea0003800000 */
.L_x_125:
        /* <DEDUP_REMOVED lines=11> */
.L_x_128:
[----:B------:R-:W-:Y:S05]  /*3e60*/  BSYNC B1 ;  /* 0x0000000000017941 */ /* 0x000fea0003800000 */
.L_x_127:
[----:B---3--:R-:W-:Y:S01]  /*3e70*/  @!P4 IMAD R13, R70, R88, R3 ;  /* 0x00000058460dc224 */ /* 0x008fe200078e0203 */
[----:B------:R-:W-:Y:S04]  /*3e80*/  BSSY B1, `(.L_x_129) ;  /* 0x0000006000017945 */ /* 0x000fe80003800000 */
[----:B------:R3:W-:Y:S01]  /*3e90*/  @!P4 STG.E.U8 desc[UR36][R6.64+0x58], R13 ;  /* 0x0000580d0600c986 */ /* 0x0007e2000c101124 */
[----:B------:R-:W-:Y:S05]  /*3ea0*/  @P3 BRA `(.L_x_130) ;  /* 0x00000000000c3947 */ /* 0x000fea0003800000 */
[----:B------:R-:W5:Y:S02]  /*3eb0*/  LDG.E.U8 R100, desc[UR36][R10.64+0x59] ;  /* 0x000059240a647981 */ /* 0x000f64000c1e1100 */
[----:B-----5:R-:W-:-:S05]  /*3ec0*/  PRMT R0, R100, 0x8880, RZ ;  /* 0x0000888064007816 */ /* 0x020fca00000000ff */
[----:B------:R-:W-:-:S07]  /*3ed0*/  IMAD R3, R0, R89, RZ ;  /* 0x0000005900037224 */ /* 0x000fce00078e02ff */
.L_x_130:
[----:B------:R-:W-:Y:S05]  /*3ee0*/  BSYNC B1 ;  /* 0x0000000000017941 */ /* 0x000fea0003800000 */
.L_x_129:
[----:B------:R-:W-:Y:S01]  /*3ef0*/  @!P3 IMAD R71, R71, R88, R3 ;  /* 0x000000584747b224 */ /* 0x000fe200078e0203 */
[----:B------:R-:W-:Y:S04]  /*3f00*/  BSSY B1, `(.L_x_131) ;  /* 0x0000006000017945 */ /* 0x000fe80003800000 */
[----:B------:R0:W-:Y:S01]  /*3f10*/  @!P3 STG.E.U8 desc[UR36][R6.64+0x59], R71 ;  /* 0x000059470600b986 */ /* 0x0001e2000c101124 */
[----:B------:R-:W-:Y:S05]  /*3f20*/  @P5 BRA `(.L_x_132) ;  /* 0x00000000000c5947 */ /* 0x000fea0003800000 */
[----:B------:R-:W5:Y:S02]  /*3f30*/  LDG.E.U8 R100, desc[UR36][R8.64+0x60] ;  /* 0x0000602408647981 */ /* 0x000f64000c1e1100 */
[----:B-----5:R-:W-:-:S05]  /*3f40*/  PRMT R0, R100, 0x8880, RZ ;  /* 0x0000888064007816 */ /* 0x020fca00000000ff */
[----:B------:R-:W-:-:S07]  /*3f50*/  IMAD R3, R0, R89, RZ ;  /* 0x0000005900037224 */ /* 0x000fce00078e02ff */
.L_x_132:
[----:B------:R-:W-:Y:S05]  /*3f60*/  BSYNC B1 ;  /* 0x0000000000017941 */ /* 0x000fea0003800000 */
.L_x_131:
[----:B---3--:R-:W-:Y:S01]  /*3f70*/  @!P5 IMAD R13, R72, R88, R3 ;  /* 0x00000058480dd224 */ /* 0x008fe200078e0203 */
[----:B------:R-:W-:Y:S04]  /*3f80*/  BSSY B1, `(.L_x_133) ;  /* 0x0000006000017945 */ /* 0x000fe80003800000 */
[----:B------:R3:W-:Y:S01]  /*3f90*/  @!P5 STG.E.U8 desc[UR36][R4.64+0x60], R13 ;  /* 0x0000600d0400d986 */ /* 0x0007e2000c101124 */
[----:B------:R-:W-:Y:S05]  /*3fa0*/  @P2 BRA `(.L_x_134) ;  /* 0x00000000000c2947 */ /* 0x000fea0003800000 */
[----:B------:R-:W5:Y:S02]  /*3fb0*/  LDG.E.U8 R100, desc[UR36][R8.64+0x61] ;  /* 0x0000612408647981 */ /* 0x000f64000c1e1100 */
[----:B-----5:R-:W-:-:S05]  /*3fc0*/  PRMT R0, R100, 0x8880, RZ ;  /* 0x0000888064007816 */ /* 0x020fca00000000ff */
[----:B------:R-:W-:-:S07]  /*3fd0*/  IMAD R3, R0, R89, RZ ;  /* 0x0000005900037224 */ /* 0x000fce00078e02ff */
.L_x_134:
[----:B------:R-:W-:Y:S05]  /*3fe0*/  BSYNC B1 ;  /* 0x0000000000017941 */ /* 0x000fea0003800000 */
.L_x_133:
        /* <DEDUP_REMOVED lines=11> */
.L_x_136:
[----:B------:R-:W-:Y:S05]  /*40a0*/  BSYNC B1 ;  /* 0x0000000000017941 */ /* 0x000fea0003800000 */
.L_x_135:
[----:B---3--:R-:W-:Y:S01]  /*40b0*/  @!P4 IMAD R13, R74, R88, R3 ;  /* 0x000000584a0dc224 */ /* 0x008fe200078e0203 */
[----:B------:R-:W-:Y:S04]  /*40c0*/  BSSY B1, `(.L_x_137) ;  /* 0x0000006000017945 */ /* 0x000fe80003800000 */
[----:B------:R3:W-:Y:S01]  /*40d0*/  @!P4 STG.E.U8 desc[UR36][R6.64+0x60], R13 ;  /* 0x0000600d0600c986 */ /* 0x0007e2000c101124 */
[----:B------:R-:W-:Y:S05]  /*40e0*/  @P3 BRA `(.L_x_138) ;  /* 0x00000000000c3947 */ /* 0x000fea0003800000 */
[----:B------:R-:W5:Y:S02]  /*40f0*/  LDG.E.U8 R100, desc[UR36][R10.64+0x61] ;  /* 0x000061240a647981 */ /* 0x000f64000c1e1100 */
[----:B-----5:R-:W-:-:S05]  /*4100*/  PRMT R0, R100, 0x8880, RZ ;  /* 0x0000888064007816 */ /* 0x020fca00000000ff */
[----:B------:R-:W-:-:S07]  /*4110*/  IMAD R3, R0, R89, RZ ;  /* 0x0000005900037224 */ /* 0x000fce00078e02ff */
.L_x_138:
[----:B------:R-:W-:Y:S05]  /*4120*/  BSYNC B1 ;  /* 0x0000000000017941 */ /* 0x000fea0003800000 */
.L_x_137:
[----:B------:R-:W-:Y:S01]  /*4130*/  @!P3 IMAD R75, R75, R88, R3 ;  /* 0x000000584b4bb224 */ /* 0x000fe200078e0203 */
[----:B------:R-:W-:Y:S04]  /*4140*/  BSSY B1, `(.L_x_139) ;  /* 0x0000006000017945 */ /* 0x000fe80003800000 */
[----:B------:R0:W-:Y:S01]  /*4150*/  @!P3 STG.E.U8 desc[UR36][R6.64+0x61], R75 ;  /* 0x0000614b0600b986 */ /* 0x0001e2000c101124 */
[----:B------:R-:W-:Y:S05]  /*4160*/  @P5 BRA `(.L_x_140) ;  /* 0x00000000000c5947 */ /* 0x000fea0003800000 */
[----:B------:R-:W5:Y:S02]  /*4170*/  LDG.E.U8 R100, desc[UR36][R8.64+0x68] ;  /* 0x0000682408647981 */ /* 0x000f64000c1e1100 */
[----:B-----5:R-:W-:-:S05]  /*4180*/  PRMT R0, R100, 0x8880, RZ ;  /* 0x0000888064007816 */ /* 0x020fca00000000ff */
[----:B------:R-:W-:-:S07]  /*4190*/  IMAD R3, R0, R89, RZ ;  /* 0x0000005900037224 */ /* 0x000fce00078e02ff */
.L_x_140:
[----:B------:R-:W-:Y:S05]  /*41a0*/  BSYNC B1 ;  /* 0x0000000000017941 */ /* 0x000fea0003800000 */
.L_x_139:
[----:B---3--:R-:W-:Y:S01]  /*41b0*/  @!P5 IMAD R13, R76, R88, R3 ;  /* 0x000000584c0dd224 */ /* 0x008fe200078e0203 */
[----:B------:R-:W-:Y:S04]  /*41c0*/  BSSY B1, `(.L_x_141) ;  /* 0x0000006000017945 */ /* 0x000fe80003800000 */
[----:B------:R3:W-:Y:S01]  /*41d0*/  @!P5 STG.E.U8 desc[UR36][R4.64+0x68], R13 ;  /* 0x0000680d0400d986 */ /* 0x0007e2000c101124 */
[----:B------:R-:W-:Y:S05]  /*41e0*/  @P2 BRA `(.L_x_142) ;  /* 0x00000000000c2947 */ /* 0x000fea0003800000 */
[----:B------:R-:W5:Y:S02]  /*41f0*/  LDG.E.U8 R100, desc[UR36][R8.64+0x69] ;  /* 0x0000692408647981 */ /* 0x000f64000c1e1100 */
[----:B-----5:R-:W-:-:S05]  /*4200*/  PRMT R0, R100, 0x8880, RZ ;  /* 0x0000888064007816 */ /* 0x020fca00000000ff */
[----:B------:R-:W-:-:S07]  /*4210*/  IMAD R3, R0, R89, RZ ;  /* 0x0000005900037224 */ /* 0x000fce00078e02ff */
.L_x_142:
[----:B------:R-:W-:Y:S05]  /*4220*/  BSYNC B1 ;  /* 0x0000000000017941 */ /* 0x000fea0003800000 */
.L_x_141:
        /* <DEDUP_REMOVED lines=11> */
.L_x_144:
[----:B------:R-:W-:Y:S05]  /*42e0*/  BSYNC B1 ;  /* 0x0000000000017941 */ /* 0x000fea0003800000 */
.L_x_143:
[----:B---3--:R-:W-:Y:S01]  /*42f0*/  @!P4 IMAD R13, R78, R88, R3 ;  /* 0x000000584e0dc224 */ /* 0x008fe200078e0203 */
[----:B------:R-:W-:Y:S04]  /*4300*/  BSSY B1, `(.L_x_145) ;  /* 0x0000006000017945 */ /* 0x000fe80003800000 */
[----:B------:R3:W-:Y:S01]  /*4310*/  @!P4 STG.E.U8 desc[UR36][R6.64+0x68], R13 ;  /* 0x0000680d0600c986 */ /* 0x0007e2000c101124 */
[----:B------:R-:W-:Y:S05]  /*4320*/  @P3 BRA `(.L_x_146) ;  /* 0x00000000000c3947 */ /* 0x000fea0003800000 */
[----:B------:R-:W5:Y:S02]  /*4330*/  LDG.E.U8 R100, desc[UR36][R10.64+0x69] ;  /* 0x000069240a647981 */ /* 0x000f64000c1e1100 */
[----:B-----5:R-:W-:-:S05]  /*4340*/  PRMT R0, R100, 0x8880, RZ ;  /* 0x0000888064007816 */ /* 0x020fca00000000ff */
[----:B------:R-:W-:-:S07]  /*4350*/  IMAD R3, R0, R89, RZ ;  /* 0x0000005900037224 */ /* 0x000fce00078e02ff */
.L_x_146:
[----:B------:R-:W-:Y:S05]  /*4360*/  BSYNC B1 ;  /* 0x0000000000017941 */ /* 0x000fea0003800000 */
.L_x_145:
[----:B------:R-:W-:Y:S01]  /*4370*/  @!P3 IMAD R79, R79, R88, R3 ;  /* 0x000000584f4fb224 */ /* 0x000fe200078e0203 */
[----:B------:R-:W-:Y:S04]  /*4380*/  BSSY B1, `(.L_x_147) ;  /* 0x0000006000017945 */ /* 0x000fe80003800000 */
[----:B------:R0:W-:Y:S01]  /*4390*/  @!P3 STG.E.U8 desc[UR36][R6.64+0x69], R79 ;  /* 0x0000694f0600b986 */ /* 0x0001e2000c101124 */
[----:B------:R-:W-:Y:S05]  /*43a0*/  @P5 BRA `(.L_x_148) ;  /* 0x00000000000c5947 */ /* 0x000fea0003800000 */
[----:B------:R-:W5:Y:S02]  /*43b0*/  LDG.E.U8 R100, desc[UR36][R8.64+0x70] ;  /* 0x0000702408647981 */ /* 0x000f64000c1e1100 */
[----:B-----5:R-:W-:-:S05]  /*43c0*/  PRMT R0, R100, 0x8880, RZ ;  /* 0x0000888064007816 */ /* 0x020fca00000000ff */
[----:B------:R-:W-:-:S07]  /*43d0*/  IMAD R3, R0, R89, RZ ;  /* 0x0000005900037224 */ /* 0x000fce00078e02ff */
.L_x_148:
[----:B------:R-:W-:Y:S05]  /*43e0*/  BSYNC B1 ;  /* 0x0000000000017941 */ /* 0x000fea0003800000 */
.L_x_147:
[----:B---3--:R-:W-:Y:S01]  /*43f0*/  @!P5 IMAD R13, R80, R88, R3 ;  /* 0x00000058500dd224 */ /* 0x008fe200078e0203 */
[----:B------:R-:W-:Y:S04]  /*4400*/  BSSY B1, `(.L_x_149) ;  /* 0x0000006000017945 */ /* 0x000fe80003800000 */
[----:B------:R3:W-:Y:S01]  /*4410*/  @!P5 STG.E.U8 desc[UR36][R4.64+0x70], R13 ;  /* 0x0000700d0400d986 */ /* 0x0007e2000c101124 */
[----:B------:R-:W-:Y:S05]  /*4420*/  @P2 BRA `(.L_x_150) ;  /* 0x00000000000c2947 */ /* 0x000fea0003800000 */
[----:B------:R-:W5:Y:S02]  /*4430*/  LDG.E.U8 R100, desc[UR36][R8.64+0x71] ;  /* 0x0000712408647981 */ /* 0x000f64000c1e1100 */
[----:B-----5:R-:W-:-:S05]  /*4440*/  PRMT R0, R100, 0x8880, RZ ;  /* 0x0000888064007816 */ /* 0x020fca00000000ff */
[----:B------:R-:W-:-:S07]  /*4450*/  IMAD R3, R0, R89, RZ ;  /* 0x0000005900037224 */ /* 0x000fce00078e02ff */
.L_x_150:
[----:B------:R-:W-:Y:S05]  /*4460*/  BSYNC B1 ;  /* 0x0000000000017941 */ /* 0x000fea0003800000 */
.L_x_149:
[----:B------:R-:W-:Y:S01]  /*4470*/  ISETP.LT.OR P4, PT, R19, 0x71, !P0 ;  /* 0x000000711300780c */ /* 0x000fe20004781670 */
[----:B------:R-:W-:Y:S01]  /*4480*/  @!P2 IMAD R81, R81, R88, R3 ;  /* 0x000000585151a224 */ /* 0x000fe200078e0203 */
[----:B------:R-:W-:Y:S01]  /*4490*/  BSSY B1, `(.L_x_151) ;  /* 0x000000a000017945 */ /* 0x000fe20003800000 */
[C---:B------:R-:W-:Y:S02]  /*44a0*/  ISETP.LT.OR P3, PT, R19.reuse, 0x72, !P0 ;  /* 0x000000721300780c */ /* 0x040fe40004761670 */
[C---:B------:R-:W-:Y:S01]  /*44b0*/  ISETP.LT.OR P5, PT, R19.reuse, 0x79, !P0 ;  /* 0x000000791300780c */ /* 0x040fe200047a1670 */
[----:B------:R0:W-:Y:S01]  /*44c0*/  @!P2 STG.E.U8 desc[UR36][R4.64+0x71], R81 ;  /* 0x000071510400a986 */ /* 0x0001e2000c101124 */
[C---:B------:R-:W-:Y:S02]  /*44d0*/  ISETP.LT.OR P2, PT, R19.reuse, 0x79, !P1 ;  /* 0x000000791300780c */ /* 0x040fe40004f41670 */
[----:B------:R-:W-:-:S04]  /*44e0*/  ISETP.LT.OR P1, PT, R19, 0x7a, !P1 ;  /* 0x0000007a1300780c */ /* 0x000fc80004f21670 */
[----:B------:R-:W-:Y:S09]  /*44f0*/  @P4 BRA `(.L_x_152) ;  /* 0x00000000000c4947 */ /* 0x000ff20003800000 */
[----:B------:R-:W5:Y:S02]  /*4500*/  LDG.E.U8 R100, desc[UR36][R10.64+0x70] ;  /* 0x000070240a647981 */ /* 0x000f64000c1e1100 */
[----:B-----5:R-:W-:-:S05]  /*4510*/  PRMT R0, R100, 0x8880, RZ ;  /* 0x0000888064007816 */ /* 0x020fca00000000ff */
[----:B------:R-:W-:-:S07]  /*4520*/  IMAD R3, R0, R89, RZ ;  /* 0x0000005900037224 */ /* 0x000fce00078e02ff */
.L_x_152:
[----:B------:R-:W-:Y:S05]  /*4530*/  BSYNC B1 ;  /* 0x0000000000017941 */ /* 0x000fea0003800000 */
.L_x_151:
[----:B---3--:R-:W-:Y:S01]  /*4540*/  @!P4 IMAD R13, R82, R88, R3 ;  /* 0x00000058520dc224 */ /* 0x008fe200078e0203 */
[----:B------:R-:W-:Y:S04]  /*4550*/  BSSY B1, `(.L_x_153) ;  /* 0x0000006000017945 */ /* 0x000fe80003800000 */
[----:B------:R3:W-:Y:S01]  /*4560*/  @!P4 STG.E.U8 desc[UR36][R6.64+0x70], R13 ;  /* 0x0000700d0600c986 */ /* 0x0007e2000c101124 */
[----:B------:R-:W-:Y:S05]  /*4570*/  @P3 BRA `(.L_x_154) ;  /* 0x00000000000c3947 */ /* 0x000fea0003800000 */
[----:B------:R-:W5:Y:S02]  /*4580*/  LDG.E.U8 R100, desc[UR36][R10.64+0x71] ;  /* 0x000071240a647981 */ /* 0x000f64000c1e1100 */
[----:B-----5:R-:W-:-:S05]  /*4590*/  PRMT R0, R100, 0x8880, RZ ;  /* 0x0000888064007816 */ /* 0x020fca00000000ff */
[----:B------:R-:W-:-:S07]  /*45a0*/  IMAD R3, R0, R89, RZ ;  /* 0x0000005900037224 */ /* 0x000fce00078e02ff */
.L_x_154:
[----:B------:R-:W-:Y:S05]  /*45b0*/  BSYNC B1 ;  /* 0x0000000000017941 */ /* 0x000fea0003800000 */
.L_x_153:
[----:B------:R-:W-:Y:S01]  /*45c0*/  @!P3 IMAD R83, R83, R88, R3 ;  /* 0x000000585353b224 */ /* 0x000fe200078e0203 */
[----:B------:R-:W-:Y:S04]  /*45d0*/  BSSY B1, `(.L_x_155) ;  /* 0x0000006000017945 */ /* 0x000fe80003800000 */
[----:B------:R0:W-:Y:S01]  /*45e0*/  @!P3 STG.E.U8 desc[UR36][R6.64+0x71], R83 ;  /* 0x000071530600b986 */ /* 0x0001e2000c101124 */
[----:B------:R-:W-:Y:S05]  /*45f0*/  @P2 BRA `(.L_x_156) ;  /* 0x00000000000c2947 */ /* 0x000fea0003800000 */
[----:B------:R-:W5:Y:S02]  /*4600*/  LDG.E.U8 R100, desc[UR36][R8.64+0x78] ;  /* 0x0000782408647981 */ /* 0x000f64000c1e1100 */
[----:B-----5:R-:W-:-:S05]  /*4610*/  PRMT R0, R100, 0x8880, RZ ;  /* 0x0000888064007816 */ /* 0x020fca00000000ff */
[----:B------:R-:W-:-:S07]  /*4620*/  IMAD R3, R0, R89, RZ ;  /* 0x0000005900037224 */ /* 0x000fce00078e02ff */
.L_x_156:
[----:B------:R-:W-:Y:S05]  /*4630*/  BSYNC B1 ;  /* 0x0000000000017941 */ /* 0x000fea0003800000 */
.L_x_155:
[----:B---3--:R-:W-:Y:S01]  /*4640*/  @!P2 IMAD R13, R84, R88, R3 ;  /* 0x00000058540da224 */ /* 0x008fe200078e0203 */
[----:B------:R-:W-:Y:S04]  /*4650*/  BSSY B1, `(.L_x_157) ;  /* 0x0000006000017945 */ /* 0x000fe80003800000 */
[----:B------:R3:W-:Y:S01]  /*4660*/  @!P2 STG.E.U8 desc[UR36][R4.64+0x78], R13 ;  /* 0x0000780d0400a986 */ /* 0x0007e2000c101124 */
[----:B------:R-:W-:Y:S05]  /*4670*/  @P1 BRA `(.L_x_158) ;  /* 0x00000000000c1947 */ /* 0x000fea0003800000 */
[----:B------:R-:W5:Y:S02]  /*4680*/  LDG.E.U8 R100, desc[UR36][R8.64+0x79] ;  /* 0x0000792408647981 */ /* 0x000f64000c1e1100 */
[----:B-----5:R-:W-:-:S05]  /*4690*/  PRMT R0, R100, 0x8880, RZ ;  /* 0x0000888064007816 */ /* 0x020fca00000000ff */
[----:B------:R-:W-:-:S07]  /*46a0*/  IMAD R3, R0, R89, RZ ;  /* 0x0000005900037224 */ /* 0x000fce00078e02ff */
.L_x_158:
[----:B------:R-:W-:Y:S05]  /*46b0*/  BSYNC B1 ;  /* 0x0000000000017941 */ /* 0x000fea0003800000 */
.L_x_157:
[----:B------:R-:W-:Y:S01]  /*46c0*/  @!P1 IMAD R85, R85, R88, R3 ;  /* 0x0000005855559224 */ /* 0x000fe200078e0203 */
[----:B------:R-:W-:Y:S04]  /*46d0*/  BSSY B1, `(.L_x_159) ;  /* 0x0000006000017945 */ /* 0x000fe80003800000 */
[----:B------:R0:W-:Y:S01]  /*46e0*/  @!P1 STG.E.U8 desc[UR36][R4.64+0x79], R85 ;  /* 0x0000795504009986 */ /* 0x0001e2000c101124 */
[----:B------:R-:W-:Y:S05]  /*46f0*/  @P5 BRA `(.L_x_160) ;  /* 0x00000000000c5947 */ /* 0x000fea0003800000 */
[----:B------:R-:W5:Y:S02]  /*4700*/  LDG.E.U8 R100, desc[UR36][R10.64+0x78] ;  /* 0x000078240a647981 */ /* 0x000f64000c1e1100 */
[----:B-----5:R-:W-:-:S05]  /*4710*/  PRMT R0, R100, 0x8880, RZ ;  /* 0x0000888064007816 */ /* 0x020fca00000000ff */
[----:B------:R-:W-:-:S07]  /*4720*/  IMAD R3, R0, R89, RZ ;  /* 0x0000005900037224 */ /* 0x000fce00078e02ff */
.L_x_160:
[----:B------:R-:W-:Y:S05]  /*4730*/  BSYNC B1 ;  /* 0x0000000000017941 */ /* 0x000fea0003800000 */
.L_x_159:
[----:B0123--:R-:W-:Y:S01]  /*4740*/  @!P5 IMAD R5, R86, R88, R3 ;  /* 0x000000585605d224 */ /* 0x00ffe200078e0203 */
[----:B------:R-:W-:Y:S01]  /*4750*/  ISETP.LT.OR P0, PT, R19, 0x7a, !P0 ;  /* 0x0000007a1300780c */ /* 0x000fe20004701670 */
[----:B------:R-:W-:Y:S03]  /*4760*/  BSSY B1, `(.L_x_161) ;  /* 0x0000006000017945 */ /* 0x000fe60003800000 */
[----:B------:R0:W-:Y:S09]  /*4770*/  @!P5 STG.E.U8 desc[UR36][R6.64+0x78], R5 ;  /* 0x000078050600d986 */ /* 0x0001f2000c101124 */
[----:B------:R-:W-:Y:S05]  /*4780*/  @P0 BRA `(.L_x_162) ;  /* 0x00000000000c0947 */ /* 0x000fea0003800000 */
[----:B------:R-:W2:Y:S02]  /*4790*/  LDG.E.U8 R100, desc[UR36][R10.64+0x79] ;  /* 0x000079240a647981 */ /* 0x000ea4000c1e1100 */
[----:B--2---:R-:W-:-:S05]  /*47a0*/  PRMT R0, R100, 0x8880, RZ ;  /* 0x0000888064007816 */ /* 0x004fca00000000ff */
[----:B------:R-:W-:-:S07]  /*47b0*/  IMAD R3, R0, R89, RZ ;  /* 0x0000005900037224 */ /* 0x000fce00078e02ff */
.L_x_162:
[----:B------:R-:W-:Y:S05]  /*47c0*/  BSYNC B1 ;  /* 0x0000000000017941 */ /* 0x000fea0003800000 */
.L_x_161:
[----:B------:R-:W-:Y:S01]  /*47d0*/  IMAD R3, R87, R88, R3 ;  /* 0x0000005857037224 */ /* 0x000fe200078e0203 */
[----:B------:R-:W-:Y:S06]  /*47e0*/  @P0 BRA `(.L_x_163) ;  /* 0x0000000c00100947 */ /* 0x000fec0003800000 */
[----:B------:R1:W-:Y:S01]  /*47f0*/  STG.E.U8 desc[UR36][R6.64+0x79], R3 ;  /* 0x0000790306007986 */ /* 0x0003e2000c101124 */
[----:B------:R-:W-:Y:S05]  /*4800*/  BRA `(.L_x_163) ;  /* 0x0000000c00087947 */ /* 0x000fea0003800000 */
.L_x_34:
[C---:B------:R-:W-:Y:S02]  /*4810*/  ISETP.GE.AND P1, PT, R20.reuse, 0x1, PT ;  /* 0x000000011400780c */ /* 0x040fe40003f26270 */
[----:B------:R-:W-:Y:S02]  /*4820*/  ISETP.GE.AND P0, PT, R20, 0x9, PT ;  /* 0x000000091400780c */ /* 0x000fe40003f06270 */
[C---:B------:R-:W-:Y:S02]  /*4830*/  ISETP.LT.OR P4, PT, R19.reuse, 0x1, !P1 ;  /* 0x000000011300780c */ /* 0x040fe40004f81670 */
[C---:B------:R-:W-:Y:S02]  /*4840*/  ISETP.LT.OR P3, PT, R19.reuse, 0x2, !P1 ;  /* 0x000000021300780c */ /* 0x040fe40004f61670 */
[C---:B------:R-:W-:Y:S02]  /*4850*/  ISETP.LT.OR P2, PT, R19.reuse, 0x1, !P0 ;  /* 0x000000011300780c */ /* 0x040fe40004741670 */
[----:B------:R-:W-:-:S07]  /*4860*/  ISETP.LT.OR P5, PT, R19, 0x2, !P0 ;  /* 0x000000021300780c */ /* 0x000fce00047a1670 */
[-C--:B------:R-:W-:Y:S02]  /*4870*/  @!P4 IMAD R3, R24, R88.reuse, RZ ;  /* 0x000000581803c224 */ /* 0x080fe400078e02ff */
[-C--:B------:R-:W-:Y:S02]  /*4880*/  @!P3 IMAD R25, R25, R88.reuse, RZ ;  /* 0x000000581919b224 */ /* 0x080fe400078e02ff */
[-C--:B------:R-:W-:Y:S01]  /*4890*/  @!P2 IMAD R9, R26, R88.reuse, RZ ;  /* 0x000000581a09a224 */ /* 0x080fe200078e02ff */
[----:B------:R0:W-:Y:S01]  /*48a0*/  @!P4 STG.E.U8 desc[UR36][R4.64], R3 ;  /* 0x000000030400c986 */ /* 0x0001e2000c101124 */
[----:B------:R-:W-:Y:S01]  /*48b0*/  ISETP.LT.OR P4, PT, R19, 0x9, !P1 ;  /* 0x000000091300780c */ /* 0x000fe20004f81670 */
[----:B------:R-:W-:Y:S02]  /*48c0*/  @!P5 IMAD R27, R27, R88, RZ ;  /* 0x000000581b1bd224 */ /* 0x000fe400078e02ff */
[----:B------:R-:W-:Y:S01]  /*48d0*/  @!P3 STG.E.U8 desc[UR36][R4.64+0x1], R25 ;  /* 0x000001190400b986 */ /* 0x000fe2000c101124 */
[----:B------:R-:W-:-:S03]  /*48e0*/  ISETP.LT.OR P3, PT, R19, 0xa, !P1 ;  /* 0x0000000a1300780c */ /* 0x000fc60004f61670 */
[----:B------:R1:W-:Y:S01]  /*48f0*/  @!P2 STG.E.U8 desc[UR36][R6.64], R9 ;  /* 0x000000090600a986 */ /* 0x0003e2000c101124 */
[----:B------:R-:W-:-:S03]  /*4900*/  ISETP.LT.OR P2, PT, R19, 0x9, !P0 ;  /* 0x000000091300780c */ /* 0x000fc60004741670 */
[----:B------:R-:W-:Y:S01]  /*4910*/  @!P5 STG.E.U8 desc[UR36][R6.64+0x1], R27 ;  /* 0x0000011b0600d986 */ /* 0x000fe2000c101124 */
[----:B------:R-:W-:Y:S01]  /*4920*/  ISETP.LT.OR P5, PT, R19, 0xa, !P0 ;  /* 0x0000000a1300780c */ /* 0x000fe200047a1670 */
[----:B------:R-:W-:-:S04]  /*4930*/  @!P4 IMAD R11, R28, R88, RZ ;  /* 0x000000581c0bc224 */ /* 0x000fc800078e02ff */
[-C--:B------:R-:W-:Y:S01]  /*4940*/  @!P3 IMAD R29, R29, R88.reuse, RZ ;  /* 0x000000581d1db224 */ /* 0x080fe200078e02ff */
[----:B------:R-:W-:Y:S01]  /*4950*/  @!P4 STG.E.U8 desc[UR36][R4.64+0x8], R11 ;  /* 0x0000080b0400c986 */ /* 0x000fe2000c101124 */
[C---:B------:R-:W-:Y:S02]  /*4960*/  ISETP.LT.OR P4, PT, R19.reuse, 0x11, !P1 ;  /* 0x000000111300780c */ /* 0x040fe40004f81670 */
[-C--:B0-----:R-:W-:Y:S01]  /*4970*/  @!P2 IMAD R3, R30, R88.reuse, RZ ;  /* 0x000000581e03a224 */ /* 0x081fe200078e02ff */
[----:B------:R-:W-:Y:S01]  /*4980*/  @!P3 STG.E.U8 desc[UR36][R4.64+0x9], R29 ;  /* 0x0000091d0400b986 */ /* 0x000fe2000c101124 */
[----:B------:R-:W-:Y:S02]  /*4990*/  ISETP.LT.OR P3, PT, R19, 0x12, !P1 ;  /* 0x000000121300780c */ /* 0x000fe40004f61670 */
[----:B------:R-:W-:Y:S01]  /*49a0*/  @!P5 IMAD R31, R31, R88, RZ ;  /* 0x000000581f1fd224 */ /* 0x000fe200078e02ff */
[----:B------:R0:W-:Y:S01]  /*49b0*/  @!P2 STG.E.U8 desc[UR36][R6.64+0x8], R3 ;  /* 0x000008030600a986 */ /* 0x0001e2000c101124 */
[----:B------:R-:W-:-:S03]  /*49c0*/  ISETP.LT.OR P2, PT, R19, 0x11, !P0 ;  /* 0x000000111300780c */ /* 0x000fc60004741670 */
[----:B------:R-:W-:Y:S01]  /*49d0*/  @!P5 STG.E.U8 desc[UR36][R6.64+0x9], R31 ;  /* 0x0000091f0600d986 */ /* 0x000fe2000c101124 */
[----:B------:R-:W-:Y:S01]  /*49e0*/  ISETP.LT.OR P5, PT, R19, 0x12, !P0 ;  /* 0x000000121300780c */ /* 0x000fe200047a1670 */
[----:B-1----:R-:W-:-:S04]  /*49f0*/  @!P4 IMAD R9, R32, R88, RZ ;  /* 0x000000582009c224 */ /* 0x002fc800078e02ff */
        /* <DEDUP_REMOVED lines=109> */
[----:B------:R1:W-:Y:S01]  /*50d0*/  @!P4 STG.E.U8 desc[UR36][R4.64+0x58], R11 ;  /* 0x0000580b0400c986 */ /* 0x0003e2000c101124 */
        /* <DEDUP_REMOVED lines=13> */
[-C--:B-1----:R-:W-:Y:S01]  /*51b0*/  @!P2 IMAD R11, R74, R88.reuse, RZ ;  /* 0x000000584a0ba224 */ /* 0x082fe200078e02ff */
[----:B------:R-:W-:Y:S01]  /*51c0*/  @!P3 STG.E.U8 desc[UR36][R4.64+0x61], R73 ;  /* 0x000061490400b986 */ /* 0x000fe2000c101124 */
[----:B------:R-:W-:Y:S02]  /*51d0*/  ISETP.LT.OR P3, PT, R19, 0x6a, !P1 ;  /* 0x0000006a1300780c */ /* 0x000fe40004f61670 */
[----:B------:R-:W-:Y:S01]  /*51e0*/  @!P5 IMAD R75, R75, R88, RZ ;  /* 0x000000584b4bd224 */ /* 0x000fe200078e02ff */
[----:B------:R1:W-:Y:S01]  /*51f0*/  @!P2 STG.E.U8 desc[UR36][R6.64+0x60], R11 ;  /* 0x0000600b0600a986 */ /* 0x0003e2000c101124 */
[----:B------:R-:W-:-:S03]  /*5200*/  ISETP.LT.OR P2, PT, R19, 0x69, !P0 ;  /* 0x000000691300780c */ /* 0x000fc60004741670 */
[----:B------:R-:W-:Y:S01]  /*5210*/  @!P5 STG.E.U8 desc[UR36][R6.64+0x61], R75 ;  /* 0x0000614b0600d986 */ /* 0x000fe2000c101124 */
[----:B------:R-:W-:Y:S01]  /*5220*/  ISETP.LT.OR P5, PT, R19, 0x6a, !P0 ;  /* 0x0000006a1300780c */ /* 0x000fe200047a1670 */
[----:B0-----:R-:W-:-:S04]  /*5230*/  @!P4 IMAD R3, R76, R88, RZ ;  /* 0x000000584c03c224 */ /* 0x001fc800078e02ff */
[-C--:B------:R-:W-:Y:S01]  /*5240*/  @!P3 IMAD R77, R77, R88.reuse, RZ ;  /* 0x000000584d4db224 */ /* 0x080fe200078e02ff */
[----:B------:R0:W-:Y:S01]  /*5250*/  @!P4 STG.E.U8 desc[UR36][R4.64+0x68], R3 ;  /* 0x000068030400c986 */ /* 0x0001e2000c101124 */
[C---:B------:R-:W-:Y:S02]  /*5260*/  ISETP.LT.OR P4, PT, R19.reuse, 0x72, !P1 ;  /* 0x000000721300780c */ /* 0x040fe40004f81670 */
[-C--:B--2---:R-:W-:Y:S01]  /*5270*/  @!P2 IMAD R9, R78, R88.reuse, RZ ;  /* 0x000000584e09a224 */ /* 0x084fe200078e02ff */
[----:B------:R-:W-:Y:S01]  /*5280*/  @!P3 STG.E.U8 desc[UR36][R4.64+0x69], R77 ;  /* 0x0000694d0400b986 */ /* 0x000fe2000c101124 */
[----:B------:R-:W-:Y:S02]  /*5290*/  ISETP.LT.OR P3, PT, R19, 0x71, !P1 ;  /* 0x000000711300780c */ /* 0x000fe40004f61670 */
[----:B------:R-:W-:Y:S01]  /*52a0*/  @!P5 IMAD R79, R79, R88, RZ ;  /* 0x000000584f4fd224 */ /* 0x000fe200078e02ff */
[----:B------:R-:W-:Y:S01]  /*52b0*/  @!P2 STG.E.U8 desc[UR36][R6.64+0x68], R9 ;  /* 0x000068090600a986 */ /* 0x000fe2000c101124 */
[----:B------:R-:W-:-:S03]  /*52c0*/  ISETP.LT.OR P2, PT, R19, 0x71, !P0 ;  /* 0x000000711300780c */ /* 0x000fc60004741670 */
[----:B------:R-:W-:Y:S01]  /*52d0*/  @!P5 STG.E.U8 desc[UR36][R6.64+0x69], R79 ;  /* 0x0000694f0600d986 */ /* 0x000fe2000c101124 */
[----:B------:R-:W-:Y:S01]  /*52e0*/  ISETP.LT.OR P5, PT, R19, 0x79, !P0 ;  /* 0x000000791300780c */ /* 0x000fe200047a1670 */
[----:B------:R-:W-:-:S04]  /*52f0*/  @!P4 IMAD R81, R81, R88, RZ ;  /* 0x000000585151c224 */ /* 0x000fc800078e02ff */
[-C--:B-1----:R-:W-:Y:S01]  /*5300*/  @!P3 IMAD R11, R80, R88.reuse, RZ ;  /* 0x00000058500bb224 */ /* 0x082fe200078e02ff */
[----:B------:R-:W-:Y:S01]  /*5310*/  @!P4 STG.E.U8 desc[UR36][R4.64+0x71], R81 ;  /* 0x000071510400c986 */ /* 0x000fe2000c101124 */
[C---:B------:R-:W-:Y:S02]  /*5320*/  ISETP.LT.OR P4, PT, R19.reuse, 0x72, !P0 ;  /* 0x000000721300780c */ /* 0x040fe40004781670 */
[C---:B------:R-:W-:Y:S01]  /*5330*/  ISETP.LT.OR P0, PT, R19.reuse, 0x7a, !P0 ;  /* 0x0000007a1300780c */ /* 0x040fe20004701670 */
[----:B------:R1:W-:Y:S01]  /*5340*/  @!P3 STG.E.U8 desc[UR36][R4.64+0x70], R11 ;  /* 0x0000700b0400b986 */ /* 0x0003e2000c101124 */
[C---:B------:R-:W-:Y:S01]  /*5350*/  ISETP.LT.OR P3, PT, R19.reuse, 0x79, !P1 ;  /* 0x000000791300780c */ /* 0x040fe20004f61670 */
[----:B0-----:R-:W-:Y:S01]  /*5360*/  @!P2 IMAD R3, R82, R88, RZ ;  /* 0x000000585203a224 */ /* 0x001fe200078e02ff */
[----:B------:R-:W-:-:S04]  /*5370*/  ISETP.LT.OR P1, PT, R19, 0x7a, !P1 ;  /* 0x0000007a1300780c */ /* 0x000fc80004f21670 */
[----:B------:R2:W-:Y:S03]  /*5380*/  @!P2 STG.E.U8 desc[UR36][R6.64+0x70], R3 ;  /* 0x000070030600a986 */ /* 0x0005e6000c101124 */
[-C--:B------:R-:W-:Y:S02]  /*5390*/  @!P4 IMAD R83, R83, R88.reuse, RZ ;  /* 0x000000585353c224 */ /* 0x080fe400078e02ff */
[-C--:B-1----:R-:W-:Y:S02]  /*53a0*/  @!P5 IMAD R11, R86, R88.reuse, RZ ;  /* 0x00000058560bd224 */ /* 0x082fe400078e02ff */
[-C--:B------:R-:W-:Y:S01]  /*53b0*/  @!P3 IMAD R9, R84, R88.reuse, RZ ;  /* 0x000000585409b224 */ /* 0x080fe200078e02ff */
[----:B------:R2:W-:Y:S01]  /*53c0*/  @!P4 STG.E.U8 desc[UR36][R6.64+0x71], R83 ;  /* 0x000071530600c986 */ /* 0x0005e2000c101124 */
[-C--:B------:R-:W-:Y:S02]  /*53d0*/  @!P1 IMAD R85, R85, R88.reuse, RZ ;  /* 0x0000005855559224 */ /* 0x080fe400078e02ff */
[----:B------:R-:W-:Y:S01]  /*53e0*/  @!P0 IMAD R87, R87, R88, RZ ;  /* 0x0000005857578224 */ /* 0x000fe200078e02ff */
[----:B------:R2:W-:Y:S04]  /*53f0*/  @!P3 STG.E.U8 desc[UR36][R4.64+0x78], R9 ;  /* 0x000078090400b986 */ /* 0x0005e8000c101124 */
[----:B------:R2:W-:Y:S04]  /*5400*/  @!P1 STG.E.U8 desc[UR36][R4.64+0x79], R85 ;  /* 0x0000795504009986 */ /* 0x0005e8000c101124 */
[----:B------:R2:W-:Y:S04]  /*5410*/  @!P5 STG.E.U8 desc[UR36][R6.64+0x78], R11 ;  /* 0x0000780b0600d986 */ /* 0x0005e8000c101124 */
[----:B------:R2:W-:Y:S02]  /*5420*/  @!P0 STG.E.U8 desc[UR36][R6.64+0x79], R87 ;  /* 0x0000795706008986 */ /* 0x0005e4000c101124 */
.L_x_163:
[----:B------:R-:W-:Y:S05]  /*5430*/  BSYNC B0 ;  /* 0x0000000000007941 */ /* 0x000fea0003800000 */
.L_x_33:
[----:B0-2---:R-:W2:Y:S01]  /*5440*/  LDL.64 R4, [R1] ;  /* 0x0000000001047983 */ /* 0x005ea20000100a00 */
[----:B------:R-:W-:Y:S01]  /*5450*/  ULDC.64 UR4, c[0x0][0x650] ;  /* 0x0001940000047ab9 */ /* 0x000fe20000000a00 */
[----:B------:R-:W-:Y:S02]  /*5460*/  IMAD.U32 R0, RZ, RZ, UR44 ;  /* 0x0000002cff007e24 */ /* 0x000fe4000f8e00ff */
[----:B------:R-:W-:Y:S02]  /*5470*/  IMAD.MOV.U32 R22, RZ, RZ, -0x1 ;  /* 0xffffffffff167424 */ /* 0x000fe400078e00ff */
[----:B------:R0:W-:Y:S01]  /*5480*/  SYNCS.ARRIVE.TRANS64.A1T0 RZ, [R0+UR46], RZ ;  /* 0x000000ff00ff79a7 */ /* 0x0001e2000810002e */
[----:B------:R-:W-:Y:S02]  /*5490*/  IMAD.MOV.U32 R19, RZ, RZ, -0x1 ;  /* 0xffffffffff137424 */ /* 0x000fe400078e00ff */
[----:B------:R-:W-:Y:S01]  /*54a0*/  IMAD.MOV.U32 R18, RZ, RZ, -0x1 ;  /* 0xffffffffff127424 */ /* 0x000fe200078e00ff */
[----:B0-----:R-:W-:-:S02]  /*54b0*/  PRMT R0, RZ, 0x7610, R0 ;  /* 0x00007610ff007816 */ /* 0x001fc40000000000 */
[----:B--2---:R-:W-:-:S05]  /*54c0*/  LEA R16, P0, R4, R16, 0x1 ;  /* 0x0000001004107211 */ /* 0x004fca00078008ff */
[----:B------:R-:W-:Y:S01]  /*54d0*/  IMAD.X R17, R96, 0x1, R17, P0 ;  /* 0x0000000160117824 */ /* 0x000fe200000e0611 */
[----:B------:R-:W-:-:S04]  /*54e0*/  ISETP.GE.U32.AND P0, PT, R16, UR4, PT ;  /* 0x0000000410007c0c */ /* 0x000fc8000bf06070 */
[----:B------:R-:W-:-:S13]  /*54f0*/  ISETP.GE.U32.AND.EX P0, PT, R17, UR5, PT, P0 ;  /* 0x0000000511007c0c */ /* 0x000fda000bf06100 */
[----:B------:R-:W-:Y:S05]  /*5500*/  @P0 BRA `(.L_x_164) ;  /* 0x00000004004c0947 */ /* 0x000fea0003800000 */
[----:B------:R-:W0:Y:S01]  /*5510*/  LDC.64 R10, c[0x0][0x628] ;  /* 0x00018a00ff0a7b82 */ /* 0x000e220000000a00 */
[----:B------:R-:W2:Y:S01]  /*5520*/  S2R R12, SR_CTAID.X ;  /* 0x00000000000c7919 */ /* 0x000ea20000002500 */
[----:B------:R-:W-:Y:S02]  /*5530*/  IMAD.MOV.U32 R8, RZ, RZ, R16 ;  /* 0x000000ffff087224 */ /* 0x000fe400078e0010 */
[----:B------:R-:W-:Y:S01]  /*5540*/  IMAD.MOV.U32 R9, RZ, RZ, R17 ;  /* 0x000000ffff097224 */ /* 0x000fe200078e0011 */
[----:B------:R-:W3:Y:S03]  /*5550*/  S2R R19, SR_CTAID.Y ;  /* 0x0000000000137919 */ /* 0x000ee60000002600 */
[----:B------:R-:W1:Y:S08]  /*5560*/  LDC R0, c[0x0][0x630] ;  /* 0x00018c00ff007b82 */ /* 0x000e700000000800 */
[----:B------:R-:W1:Y:S01]  /*5570*/  LDC.64 R14, c[0x0][0x620] ;  /* 0x00018800ff0e7b82 */ /* 0x000e620000000a00 */
[----:B0-----:R-:W-:-:S04]  /*5580*/  ISETP.NE.U32.AND P0, PT, R10, RZ, PT ;  /* 0x000000ff0a00720c */ /* 0x001fc80003f05070 */
[----:B------:R-:W-:-:S13]  /*5590*/  ISETP.NE.AND.EX P0, PT, R11, RZ, PT, P0 ;  /* 0x000000ff0b00720c */ /* 0x000fda0003f05300 */
[----:B-123--:R-:W-:Y:S05]  /*55a0*/  @!P0 BRA `(.L_x_165) ;  /* 0x0000000000288947 */ /* 0x00efea0003800000 */
[----:B------:R-:W0:Y:S02]  /*55b0*/  LDC R3, c[0x0][0x634] ;  /* 0x00018d00ff037b82 */ /* 0x000e240000000800 */
[----:B0-----:R-:W-:-:S05]  /*55c0*/  IADD3 R3, P0, R16, R3, RZ ;  /* 0x0000000310037210 */ /* 0x001fca0007f1e0ff */
[----:B------:R-:W-:-:S04]  /*55d0*/  IMAD.X R13, RZ, RZ, R17, P0 ;  /* 0x000000ffff0d7224 */ /* 0x000fc800000e0611 */
[----:B------:R-:W-:-:S04]  /*55e0*/  IMAD.WIDE.U32 R4, R13, R10, RZ ;  /* 0x0000000a0d047225 */ /* 0x000fc800078e00ff */
[----:B----4-:R-:W-:-:S04]  /*55f0*/  IMAD.WIDE.U32 R6, P0, R3, R11, R4 ;  /* 0x0000000b03067225 */ /* 0x010fc80007800004 */
[----:B------:R-:W-:-:S04]  /*5600*/  IMAD.WIDE.U32 R4, R3, R10, RZ ;  /* 0x0000000a03047225 */ /* 0x000fc800078e00ff */
[----:B------:R-:W-:Y:S01]  /*5610*/  IMAD.X R9, RZ, RZ, RZ, P0 ;  /* 0x000000ffff097224 */ /* 0x000fe200000e06ff */
[----:B------:R-:W-:Y:S01]  /*5620*/  IADD3 RZ, P0, R5, R6, RZ ;  /* 0x0000000605ff7210 */ /* 0x000fe20007f1e0ff */
[----:B------:R-:W-:-:S04]  /*5630*/  IMAD.MOV.U32 R8, RZ, RZ, R7 ;  /* 0x000000ffff087224 */ /* 0x000fc800078e0007 */
[----:B------:R-:W-:-:S08]  /*5640*/  IMAD.WIDE.U32.X R8, R13, R11, R8, P0 ;  /* 0x0000000b0d087225 */ /* 0x000fd000000e0408 */
.L_x_165:
[-CC-:B------:R-:W-:Y:S01]  /*5650*/  SHF.R.U64 R18, R8, R0.reuse, R9.reuse ;  /* 0x0000000008127219 */ /* 0x180fe20000001209 */
[----:B------:R-:W0:Y:S01]  /*5660*/  LDC.64 R24, c[0x0][0x640] ;  /* 0x00019000ff187b82 */ /* 0x000e220000000a00 */
[----:B------:R-:W-:Y:S01]  /*5670*/  SHF.R.U32.HI R0, RZ, R0, R9 ;  /* 0x00000000ff007219 */ /* 0x000fe20000011609 */
[----:B------:R-:W-:Y:S01]  /*5680*/  ULDC UR4, c[0x0][0x150] ;  /* 0x0000540000047ab9 */ /* 0x000fe20000000800 */
[----:B------:R-:W-:Y:S02]  /*5690*/  IADD3 R3, P0, RZ, -R18, RZ ;  /* 0x80000012ff037210 */ /* 0x000fe40007f1e0ff */
[----:B----4-:R-:W-:-:S03]  /*56a0*/  I2FP.F32.U32 R7, R12 ;  /* 0x0000000c00077245 */ /* 0x010fc60000201000 */
[----:B------:R-:W1:Y:S01]  /*56b0*/  LDC R6, c[0x0][0x618] ;  /* 0x00018600ff067b82 */ /* 0x000e620000000800 */
[----:B------:R-:W-:Y:S02]  /*56c0*/  IMAD.X R5, RZ, RZ, ~R0, P0 ;  /* 0x000000ffff057224 */ /* 0x000fe400000e0e00 */
[----:B------:R-:W-:Y:S01]  /*56d0*/  FMUL R7, R7, UR4 ;  /* 0x0000000407077c20 */ /* 0x000fe20008400000 */
[----:B------:R-:W-:Y:S01]  /*56e0*/  ULDC UR4, c[0x0][0x154] ;  /* 0x0000550000047ab9 */ /* 0x000fe20000000800 */
[-C--:B------:R-:W-:Y:S02]  /*56f0*/  IMAD R0, R5, R14.reuse, RZ ;  /* 0x0000000e05007224 */ /* 0x080fe400078e02ff */
[C---:B------:R-:W-:Y:S01]  /*5700*/  IMAD.WIDE.U32 R4, R3.reuse, R14, R16 ;  /* 0x0000000e03047225 */ /* 0x040fe200078e0010 */
[----:B------:R-:W2:Y:S01]  /*5710*/  LDC R8, c[0x0][0x608] ;  /* 0x00018200ff087b82 */ /* 0x000ea20000000800 */
[----:B------:R-:W3:Y:S02]  /*5720*/  F2I.U32.TRUNC.NTZ R7, R7 ;  /* 0x0000000700077305 */ /* 0x000ee4000020f000 */
[----:B------:R-:W-:Y:S01]  /*5730*/  IMAD R3, R3, R15, R0 ;  /* 0x0000000f03037224 */ /* 0x000fe200078e0200 */
[----:B------:R-:W-:-:S03]  /*5740*/  I2FP.F32.U32 R0, R19 ;  /* 0x0000001300007245 */ /* 0x000fc60000201000 */
[----:B------:R-:W-:Y:S01]  /*5750*/  IMAD.IADD R3, R5, 0x1, R3 ;  /* 0x0000000105037824 */ /* 0x000fe200078e0203 */
[----:B------:R-:W4:Y:S01]  /*5760*/  LDC R11, c[0x0][0x658] ;  /* 0x00019600ff0b7b82 */ /* 0x000f220000000800 */
[----:B0-----:R-:W-:-:S04]  /*5770*/  ISETP.NE.U32.AND P0, PT, R24, RZ, PT ;  /* 0x000000ff1800720c */ /* 0x001fc80003f05070 */
[----:B------:R-:W-:-:S03]  /*5780*/  ISETP.NE.AND.EX P0, PT, R25, RZ, PT, P0 ;  /* 0x000000ff1900720c */ /* 0x000fc60003f05300 */
[----:B------:R-:W0:Y:S01]  /*5790*/  LDC R9, c[0x0][0x144] ;  /* 0x00005100ff097b82 */ /* 0x000e220000000800 */
[-C--:B-1----:R-:W-:Y:S01]  /*57a0*/  SHF.R.U64 R10, R4, R6.reuse, R3 ;  /* 0x00000006040a7219 */ /* 0x082fe20000001203 */
[----:B---3--:R-:W-:Y:S01]  /*57b0*/  IMAD.MOV R7, RZ, RZ, -R7 ;  /* 0x000000ffff077224 */ /* 0x008fe200078e0a07 */
[----:B------:R-:W-:Y:S01]  /*57c0*/  SHF.R.U32.HI R3, RZ, R6, R3 ;  /* 0x00000006ff037219 */ /* 0x000fe20000011603 */
[----:B------:R-:W-:-:S04]  /*57d0*/  FMUL R6, R0, UR4 ;  /* 0x0000000400067c20 */ /* 0x000fc80008400000 */
[----:B------:R-:W1:Y:S01]  /*57e0*/  LDC R20, c[0x0][0x148] ;  /* 0x00005200ff147b82 */ /* 0x000e620000000800 */
[----:B------:R3:W0:Y:S01]  /*57f0*/  F2I.U32.TRUNC.NTZ R14, R6 ;  /* 0x00000006000e7305 */ /* 0x000622000020f000 */
[-CC-:B--2---:R-:W-:Y:S02]  /*5800*/  SHF.R.U64 R13, R10, R8.reuse, R3.reuse ;  /* 0x000000080a0d7219 */ /* 0x184fe40000001203 */
[----:B------:R-:W-:-:S04]  /*5810*/  SHF.R.U32.HI R0, RZ, R8, R3 ;  /* 0x00000008ff007219 */ /* 0x000fc80000011603 */
[----:B------:R-:W2:Y:S01]  /*5820*/  LDC R21, c[0x0][0x648] ;  /* 0x00019200ff157b82 */ /* 0x000ea20000000800 */
[-CC-:B----4-:R-:W-:Y:S02]  /*5830*/  SHF.R.U64 R15, R13, R11.reuse, R0.reuse ;  /* 0x0000000b0d0f7219 */ /* 0x190fe40000001200 */
[----:B------:R-:W-:-:S03]  /*5840*/  SHF.R.U32.HI R5, RZ, R11, R0 ;  /* 0x0000000bff057219 */ /* 0x000fc60000011600 */
[----:B------:R-:W-:Y:S02]  /*5850*/  IMAD.MOV.U32 R4, RZ, RZ, R15 ;  /* 0x000000ffff047224 */ /* 0x000fe400078e000f */
[----:B------:R-:W4:Y:S01]  /*5860*/  LDC R26, c[0x0][0x638] ;  /* 0x00018e00ff1a7b82 */ /* 0x000f220000000800 */
[----:B0-----:R-:W-:-:S07]  /*5870*/  IMAD R22, R9, R7, R12 ;  /* 0x0000000709167224 */ /* 0x001fce00078e020c */
[----:B------:R-:W0:Y:S08]  /*5880*/  LDC R27, c[0x0][0x610] ;  /* 0x00018400ff1b7b82 */ /* 0x000e300000000800 */
[----:B------:R-:W0:Y:S01]  /*5890*/  LDC R28, c[0x0][0x600] ;  /* 0x00018000ff1c7b82 */ /* 0x000e220000000800 */
[----:B-123--:R-:W-:Y:S05]  /*58a0*/  @!P0 BRA `(.L_x_166) ;  /* 0x0000000000288947 */ /* 0x00efea0003800000 */
[----:B------:R-:W1:Y:S02]  /*58b0*/  LDC R0, c[0x0][0x64c] ;  /* 0x00019300ff007b82 */ /* 0x000e640000000800 */
[----:B-1----:R-:W-:-:S05]  /*58c0*/  IADD3 R3, P0, R15, R0, RZ ;  /* 0x000000000f037210 */ /* 0x002fca0007f1e0ff */
        /* <DEDUP_REMOVED lines=8> */
.L_x_166:
[----:B------:R-:W-:Y:S01]  /*5950*/  ISETP.NE.AND P0, PT, R2, 0x1, PT ;  /* 0x000000010200780c */ /* 0x000fe20003f05270 */
[----:B------:R-:W-:Y:S01]  /*5960*/  IMAD.MOV R14, RZ, RZ, -R14 ;  /* 0x000000ffff0e7224 */ /* 0x000fe200078e0a0e */
[----:B------:R-:W-:Y:S02]  /*5970*/  SHF.R.U64 R0, R4, R21, R5 ;  /* 0x0000001504007219 */ /* 0x000fe40000001205 */
[----:B------:R-:W-:Y:S02]  /*5980*/  LOP3.LUT R3, R13, R98, RZ, 0xc0, !PT ;  /* 0x000000620d037212 */ /* 0x000fe400078ec0ff */
[----:B------:R-:W-:Y:S01]  /*5990*/  LOP3.LUT R5, R10, R97, RZ, 0xc0, !PT ;  /* 0x000000610a057212 */ /* 0x000fe200078ec0ff */
[----:B------:R-:W-:Y:S02]  /*59a0*/  IMAD.MOV R4, RZ, RZ, -R0 ;  /* 0x000000ffff047224 */ /* 0x000fe400078e0a00 */
[----:B------:R-:W-:Y:S02]  /*59b0*/  IMAD R3, R94, R0, R3 ;  /* 0x000000005e037224 */ /* 0x000fe400078e0203 */
[----:B----4-:R-:W-:-:S02]  /*59c0*/  IMAD R0, R4, R26, R15 ;  /* 0x0000001a04007224 */ /* 0x010fc400078e020f */
[----:B------:R-:W-:Y:S02]  /*59d0*/  @P0 IMAD R22, R20, R14, R19 ;  /* 0x0000000e14160224 */ /* 0x000fe400078e0213 */
[----:B------:R-:W-:Y:S02]  /*59e0*/  IMAD.MOV.U32 R4, RZ, RZ, 0x1 ;  /* 0x00000001ff047424 */ /* 0x000fe400078e00ff */
[----:B0-----:R-:W-:Y:S02]  /*59f0*/  IMAD R22, R3, R27, R22 ;  /* 0x0000001b03167224 */ /* 0x001fe400078e0216 */
[----:B------:R-:W-:Y:S01]  /*5a00*/  IMAD R3, R0, R28, R5 ;  /* 0x0000001c00037224 */ /* 0x000fe200078e0205 */
[----:B------:R-:W-:-:S04]  /*5a10*/  PRMT R0, R4, 0x7610, R0 ;  /* 0x0000761004007816 */ /* 0x000fc80000000000 */
[----:B------:R-:W-:Y:S02]  /*5a20*/  SEL R19, R3, R22, !P0 ;  /* 0x0000001603137207 */ /* 0x000fe40004000000 */
[----:B------:R-:W-:-:S07]  /*5a30*/  SEL R22, R22, R3, !P0 ;  /* 0x0000000316167207 */ /* 0x000fce0004000000 */
.L_x_164:
[----:B------:R-:W-:Y:S01]  /*5a40*/  LOP3.LUT P0, RZ, R0, 0xff, RZ, 0xc0, !PT ;  /* 0x000000ff00ff7812 */ /* 0x000fe2000780c0ff */
[----:B------:R-:W-:Y:S01]  /*5a50*/  UIMAD.WIDE.U32 UR4, UR38, 0x38e38e39, URZ ;  /* 0x38e38e39260478a5 */ /* 0x000fe2000f8e003f */
[----:B------:R-:W-:-:S03]  /*5a60*/  LOP3.LUT R101, R101, 0x1, RZ, 0x3c, !PT ;  /* 0x0000000165657812 */ /* 0x000fc600078e3cff */
[----:B------:R-:W-:-:S04]  /*5a70*/  USHF.R.U32.HI UR4, URZ, 0x1, UR5 ;  /* 0x000000013f047899 */ /* 0x000fc80008011605 */
[----:B------:R-:W-:-:S04]  /*5a80*/  UIMAD UR38, UR4, -0x9, UR38 ;  /* 0xfffffff7042678a4 */ /* 0x000fc8000f8e0226 */
[----:B------:R-:W-:Y:S08]  /*5a90*/  @P0 BRA `(.L_x_167) ;  /* 0xffffffb800c40947 */ /* 0x000ff0000383ffff */
[----:B------:R-:W-:Y:S05]  /*5aa0*/  EXIT ;  /* 0x000000000000794d */ /* 0x000fea0003800000 */
.L_x_14:
[----:B------:R-:W-:-:S08]  /*5ab0*/  ISETP.NE.AND P0, PT, R14, RZ, PT ;  /* 0x000000ff0e00720c */ /* 0x000fd00003f05270 */
[----:B0-----:R-:W0:-:S00]  /*5ac0*/  USETMAXREG.DEALLOC.CTAPOOL 0x28 ;  /* 0x00000028000079c8 */ /* 0x001e0000080e0500 */
[----:B------:R-:W-:Y:S05]  /*5ad0*/  @P0 EXIT ;  /* 0x000000000000094d */ /* 0x000fea0003800000 */
[----:B0-----:R-:W-:Y:S01]  /*5ae0*/  LOP3.LUT P0, RZ, R3, 0xff, RZ, 0xc0, !PT ;  /* 0x000000ff03ff7812 */ /* 0x001fe2000780c0ff */
[----:B------:R-:W-:Y:S02]  /*5af0*/  IMAD.MOV.U32 R3, RZ, RZ, 0x1 ;  /* 0x00000001ff037424 */ /* 0x000fe400078e00ff */
[----:B------:R-:W-:-:S10]  /*5b00*/  IMAD.MOV.U32 R8, RZ, RZ, RZ ;  /* 0x000000ffff087224 */ /* 0x000fd400078e00ff */
[----:B------:R-:W-:Y:S05]  /*5b10*/  @!P0 BRA `(.L_x_168) ;  /* 0x0000000c000c8947 */ /* 0x000fea0003800000 */
[----:B------:R-:W-:Y:S01]  /*5b20*/  LOP3.LUT P0, RZ, R5, 0x1f, RZ, 0xc0, !PT ;  /* 0x0000001f05ff7812 */ /* 0x000fe2000780c0ff */
[----:B------:R-:W-:Y:S01]  /*5b30*/  ULDC UR5, c[0x0][0x658] ;  /* 0x0001960000057ab9 */ /* 0x000fe20000000800 */
[----:B------:R-:W-:Y:S01]  /*5b40*/  UMOV UR6, 0xffffffff ;  /* 0xffffffff00067882 */ /* 0x000fe20000000000 */
[----:B------:R-:W-:Y:S01]  /*5b50*/  BSSY B0, `(.L_x_168) ;  /* 0x00000bf000007945 */ /* 0x000fe20003800000 */
[----:B------:R-:W-:Y:S01]  /*5b60*/  USHF.L.U32 UR6, UR6, UR5, URZ ;  /* 0x0000000506067299 */ /* 0x000fe2000800063f */
[C---:B------:R-:W-:Y:S01]  /*5b70*/  ISETP.NE.AND P2, PT, R4.reuse, RZ, PT ;  /* 0x000000ff0400720c */ /* 0x040fe20003f45270 */
[----:B------:R-:W-:Y:S01]  /*5b80*/  IMAD.MOV.U32 R10, RZ, RZ, 0x1 ;  /* 0x00000001ff0a7424 */ /* 0x000fe200078e00ff */
[----:B------:R-:W-:Y:S01]  /*5b90*/  ISETP.NE.OR P0, PT, R4, RZ, !P0 ;  /* 0x000000ff0400720c */ /* 0x000fe20004705670 */
[----:B------:R-:W-:Y:S01]  /*5ba0*/  IMAD.MOV.U32 R3, RZ, RZ, 0x1 ;  /* 0x00000001ff037424 */ /* 0x000fe200078e00ff */
[----:B------:R-:W-:Y:S01]  /*5bb0*/  LOP3.LUT R9, R23, 0x2, RZ, 0xfc, !PT ;  /* 0x0000000217097812 */ /* 0x000fe200078efcff */
[----:B------:R-:W-:Y:S01]  /*5bc0*/  IMAD.MOV.U32 R8, RZ, RZ, RZ ;  /* 0x000000ffff087224 */ /* 0x000fe200078e00ff */
[----:B------:R-:W-:Y:S01]  /*5bd0*/  ULDC UR4, c[0x0][0x600] ;  /* 0x0001800000047ab9 */ /* 0x000fe20000000800 */
[----:B------:R-:W-:Y:S01]  /*5be0*/  UMOV UR7, 0x1 ;  /* 0x0000000100077882 */ /* 0x000fe20000000000 */
[----:B------:R-:W-:-:S02]  /*5bf0*/  UIADD3 UR19, UR40, 0x1, URZ ;  /* 0x0000000128137890 */ /* 0x000fc4000fffe03f */
[----:B------:R-:W-:Y:S02]  /*5c00*/  UIADD3 UR15, UR4, -0x1, URZ ;  /* 0xffffffff040f7890 */ /* 0x000fe4000fffe03f */
[----:B------:R-:W-:Y:S02]  /*5c10*/  USHF.L.U32 UR17, UR7, UR5, URZ ;  /* 0x0000000507117299 */ /* 0x000fe4000800063f */
[----:B------:R-:W-:Y:S01]  /*5c20*/  ULOP3.LUT UR16, URZ, UR6, URZ, 0x33, !UPT ;  /* 0x000000063f107292 */ /* 0x000fe2000f8e333f */
[----:B------:R-:W-:-:S11]  /*5c30*/  ULDC.64 UR20, c[0x0][0x198] ;  /* 0x0000660000147ab9 */ /* 0x000fd60000000a00 */
.L_x_180:
[----:B------:R-:W-:-:S03]  /*5c40*/  UMOV UR4, 0xffffffff ;  /* 0xffffffff00047882 */ /* 0x000fc60000000000 */
[----:B------:R-:W-:Y:S05]  /*5c50*/  BRA.DIV UR4, `(.L_x_169) ;  /* 0x00000012048c7947 */ /* 0x000fea000b800000 */
[----:B------:R-:W-:-:S13]  /*5c60*/  ELECT P6, URZ, PT ;  /* 0x00000000003f782f */ /* 0x000fda00038c0000 */
.L_x_198:
[----:B------:R-:W0:Y:S01]  /*5c70*/  LDC R4, c[0x0][0x28c] ;  /* 0x0000a300ff047b82 */ /* 0x000e220000000800 */
[----:B------:R-:W-:Y:S01]  /*5c80*/  BSSY B1, `(.L_x_170) ;  /* 0x0000037000017945 */ /* 0x000fe20003800000 */
[----:B0-----:R-:W-:-:S13]  /*5c90*/  ISETP.LT.OR P6, PT, R4, 0x1, !P6 ;  /* 0x000000010400780c */ /* 0x001fda00077c1670 */
[----:B------:R-:W-:Y:S05]  /*5ca0*/  @P6 BRA `(.L_x_171) ;  /* 0x0000000000d06947 */ /* 0x000fea0003800000 */
[----:B------:R-:W-:Y:S02]  /*5cb0*/  IMAD.SHL.U32 R19, R19, 0x80, RZ ;  /* 0x0000008013137824 */ /* 0x000fe400078e00ff */
[----:B------:R-:W-:Y:S02]  /*5cc0*/  IMAD.SHL.U32 R22, R22, 0x40, RZ ;  /* 0x0000004016167824 */ /* 0x000fe400078e00ff */
[----:B------:R-:W-:Y:S02]  /*5cd0*/  IMAD.MOV.U32 R13, RZ, RZ, RZ ;  /* 0x000000ffff0d7224 */ /* 0x000fe400078e00ff */
[----:B------:R-:W-:Y:S02]  /*5ce0*/  IMAD.U32 R14, RZ, RZ, UR19 ;  /* 0x00000013ff0e7e24 */ /* 0x000fe4000f8e00ff */
[----:B------:R-:W-:Y:S02]  /*5cf0*/  IMAD.MOV.U32 R4, RZ, RZ, R3 ;  /* 0x000000ffff047224 */ /* 0x000fe400078e0003 */
[----:B------:R-:W-:-:S07]  /*5d00*/  IMAD.MOV.U32 R5, RZ, RZ, R8 ;  /* 0x000000ffff057224 */ /* 0x000fce00078e0008 */
.L_x_175:
[----:B------:R-:W0:Y:S01]  /*5d10*/  S2R R7, SR_CgaCtaId ;  /* 0x0000000000077919 */ /* 0x000e220000008800 */
[----:B------:R-:W-:-:S04]  /*5d20*/  MOV R6, 0x400 ;  /* 0x0000040000067802 */ /* 0x000fc80000000f00 */
[----:B0-----:R-:W-:Y:S02]  /*5d30*/  LEA R12, R7, R6, 0x18 ;  /* 0x00000006070c7211 */ /* 0x001fe400078ec0ff */
[----:B------:R-:W-:Y:S01]  /*5d40*/  SHF.L.U32 R6, R4, 0x1f, RZ ;  /* 0x0000001f04067819 */ /* 0x000fe200000006ff */
[----:B------:R-:W0:Y:S02]  /*5d50*/  @!P2 LDC R7, c[0x0][0x500] ;  /* 0x00014000ff07ab82 */ /* 0x000e240000000800 */
[----:B------:R-:W-:-:S04]  /*5d60*/  IMAD R11, R5, 0x8, R12 ;  /* 0x00000008050b7824 */ /* 0x000fc800078e020c */
[----:B------:R-:W1:Y:S02]  /*5d70*/  SYNCS.PHASECHK.TRANS64.TRYWAIT P1, [R11+URZ+0x48], R6 ;  /* 0x000048060b0075a7 */ /* 0x000e64000802017f */
[----:B-1----:R-:W-:Y:S05]  /*5d80*/  @!P1 BRA `(.L_x_172) ;  /* 0x0000001000609947 */ /* 0x002fea0003800000 */
.L_x_199:
[----:B-1----:R-:W-:Y:S01]  /*5d90*/  PRMT R6, R9, 0x9910, RZ ;  /* 0x0000991009067816 */ /* 0x002fe200000000ff */
[----:B0-----:R0:W-:Y:S03]  /*5da0*/  @!P2 SYNCS.ARRIVE.TRANS64 RZ, [R11+URZ], R7 ;  /* 0x000000070bffa9a7 */ /* 0x0011e6000800003f */
[----:B------:R-:W-:-:S13]  /*5db0*/  ISETP.NE.AND P1, PT, R6, 0x2, PT ;  /* 0x000000020600780c */ /* 0x000fda0003f25270 */
[----:B0-----:R-:W-:Y:S05]  /*5dc0*/  @P1 BRA `(.L_x_173) ;  /* 0x0000000000041947 */ /* 0x001fea0003800000 */
[----:B------:R-:W-:Y:S01]  /*5dd0*/  BPT.TRAP 0x1 ;  /* 0x000000040000795c */ /* 0x000fe20000300000 */
.L_x_173:
[----:B------:R-:W-:Y:S05]  /*5de0*/  @P0 BRA `(.L_x_174) ;  /* 0x0000000000040947 */ /* 0x000fea0003800000 */
[----:B------:R-:W-:Y:S01]  /*5df0*/  BPT.TRAP 0x1 ;  /* 0x000000040000795c */ /* 0x000fe20000300000 */
.L_x_174:
[--C-:B------:R-:W-:Y:S01]  /*5e00*/  IMAD R6, R5, 0x2000, R12.reuse ;  /* 0x0000200005067824 */ /* 0x100fe200078e020c */
[----:B------:R-:W-:Y:S01]  /*5e10*/  R2UR UR9, R11 ;  /* 0x000000000b0972ca */ /* 0x000fe200000e0000 */
[C---:B------:R-:W-:Y:S01]  /*5e20*/  IMAD R12, R5.reuse, 0x4000, R12 ;  /* 0x00004000050c7824 */ /* 0x040fe200078e020c */
[----:B------:R-:W-:Y:S01]  /*5e30*/  UIADD3 UR4, UP0, UR20, 0xf0, URZ ;  /* 0x000000f014047890 */ /* 0x000fe2000ff1e03f */
[----:B------:R-:W-:Y:S01]  /*5e40*/  VIADD R14, R14, 0xffffffff ;  /* 0xffffffff0e0e7836 */ /* 0x000fe20000000000 */
[----:B------:R-:W-:Y:S01]  /*5e50*/  R2UR UR5, R6 ;  /* 0x00000000060572ca */ /* 0x000fe200000e0000 */
[----:B------:R-:W-:Y:S01]  /*5e60*/  UIADD3 UR22, UP1, UR20, 0x1f0, URZ ;  /* 0x000001f014167890 */ /* 0x000fe2000ff3e03f */
[----:B------:R-:W-:Y:S01]  /*5e70*/  R2UR UR8, R12 ;  /* 0x000000000c0872ca */ /* 0x000fe200000e0000 */
[----:B------:R-:W-:Y:S01]  /*5e80*/  VIADD R5, R5, 0x1 ;  /* 0x0000000105057836 */ /* 0x000fe20000000000 */
[----:B------:R-:W-:Y:S01]  /*5e90*/  R2UR UR11, R22 ;  /* 0x00000000160b72ca */ /* 0x000fe200000e0000 */
[----:B------:R-:W-:Y:S01]  /*5ea0*/  UIADD3.X UR23, URZ, UR21, URZ, UP1, !UPT ;  /* 0x000000153f177290 */ /* 0x000fe20008ffe43f */
[----:B------:R-:W-:Y:S01]  /*5eb0*/  R2UR UR10, R13 ;  /* 0x000000000d0a72ca */ /* 0x000fe200000e0000 */
[----:B------:R-:W-:Y:S01]  /*5ec0*/  UMOV UR6, 0x0 ;  /* 0x0000000000067882 */ /* 0x000fe20000000000 */
[----:B------:R-:W-:Y:S01]  /*5ed0*/  R2UR UR12, R18 ;  /* 0x00000000120c72ca */ /* 0x000fe200000e0000 */
[----:B------:R-:W-:Y:S01]  /*5ee0*/  UMOV UR7, 0x10000000 ;  /* 0x1000000000077882 */ /* 0x000fe20000000000 */
[----:B------:R-:W-:Y:S01]  /*5ef0*/  R2UR UR18, R19 ;  /* 0x00000000131272ca */ /* 0x000fe200000e0000 */
[----:B------:R-:W-:Y:S01]  /*5f00*/  VIADD R13, R13, 0x80 ;  /* 0x000000800d0d7836 */ /* 0x000fe20000000000 */
[----:B------:R-:W-:Y:S01]  /*5f10*/  ISETP.GT.AND P3, PT, R14, 0x1, PT ;  /* 0x000000010e00780c */ /* 0x000fe20003f64270 */
[----:B------:R-:W-:Y:S01]  /*5f20*/  UIADD3 UR13, UR5, 0x180, URZ ;  /* 0x00000180050d7890 */ /* 0x000fe2000fffe03f */
[----:B------:R-:W-:Y:S01]  /*5f30*/  ISETP.NE.AND P1, PT, R5, 0x9, PT ;  /* 0x000000090500780c */ /* 0x000fe20003f25270 */
[----:B------:R-:W-:-:S02]  /*5f40*/  UIADD3.X UR5, URZ, UR21, URZ, UP0, !UPT ;  /* 0x000000153f057290 */ /* 0x000fc400087fe43f */
[----:B------:R-:W-:Y:S01]  /*5f50*/  UIADD3 UR14, UR8, 0x12180, URZ ;  /* 0x00012180080e7890 */ /* 0x000fe2000fffe03f */
[----:B------:R-:W-:Y:S02]  /*5f60*/  SEL R7, RZ, 0x1, P1 ;  /* 0x00000001ff077807 */ /* 0x000fe40000800000 */
[----:B------:R-:W-:Y:S01]  /*5f70*/  UMOV UR8, UR13 ;  /* 0x0000000d00087c82 */ /* 0x000fe20008000000 */
[----:B------:R-:W-:Y:S02]  /*5f80*/  SEL R5, R5, RZ, P1 ;  /* 0x000000ff05057207 */ /* 0x000fe40000800000 */
[----:B------:R-:W-:Y:S01]  /*5f90*/  LOP3.LUT R4, R4, R7, RZ, 0x3c, !PT ;  /* 0x0000000704047212 */ /* 0x000fe200078e3cff */
[----:B------:R0:W-:Y:S02]  /*5fa0*/  UTMALDG.3D [UR8], [UR4], desc[UR6] ;  /* 0x00000608040075b4 */ /* 0x0001e40008011000 */
[----:B0-----:R-:W-:Y:S01]  /*5fb0*/  UMOV UR8, UR14 ;  /* 0x0000000e00087c82 */ /* 0x001fe20008000000 */
[----:B------:R-:W-:-:S02]  /*5fc0*/  UMOV UR11, UR18 ;  /* 0x00000012000b7c82 */ /* 0x000fc40008000000 */
[----:B------:R0:W-:Y:S02]  /*5fd0*/  UTMALDG.3D [UR8], [UR22], desc[UR6] ;  /* 0x00000608160075b4 */ /* 0x0001e40008011000 */
[----:B0-----:R-:W-:Y:S05]  /*5fe0*/  @P3 BRA `(.L_x_175) ;  /* 0xfffffffc00483947 */ /* 0x001fea000383ffff */
.L_x_171:
[----:B------:R-:W-:Y:S05]  /*5ff0*/  BSYNC B1 ;  /* 0x0000000000017941 */ /* 0x000fea0003800000 */
.L_x_170:
[----:B------:R-:W2:Y:S01]  /*6000*/  LDL.64 R20, [R1] ;  /* 0x0000000001147983 */ /* 0x000ea20000100a00 */
[----:B------:R-:W-:Y:S01]  /*6010*/  LOP3.LUT P4, RZ, R10, 0xff, RZ, 0xc0, !PT ;  /* 0x000000ff0aff7812 */ /* 0x000fe2000788c0ff */
[----:B------:R-:W-:Y:S01]  /*6020*/  VIADD R7, R8, UR40 ;  /* 0x0000002808077c36 */ /* 0x000fe20008000000 */
[----:B------:R-:W-:Y:S01]  /*6030*/  ULDC.64 UR4, c[0x0][0x650] ;  /* 0x0001940000047ab9 */ /* 0x000fe20000000a00 */
[----:B------:R-:W-:Y:S01]  /*6040*/  IMAD.U32 R8, RZ, RZ, UR40 ;  /* 0x00000028ff087e24 */ /* 0x000fe2000f8e00ff */
[----:B------:R-:W-:Y:S01]  /*6050*/  UISETP.GE.U32.AND UP0, UPT, UR40, 0x9, UPT ;  /* 0x000000092800788c */ /* 0x000fe2000bf06070 */
[----:B------:R-:W-:Y:S01]  /*6060*/  BSSY B1, `(.L_x_176) ;  /* 0x000006b000017945 */ /* 0x000fe20003800000 */
[----:B------:R-:W-:Y:S01]  /*6070*/  ISETP.GT.U32.AND P1, PT, R7, 0x8, PT ;  /* 0x000000080700780c */ /* 0x000fe20003f24070 */
[----:B------:R-:W-:Y:S01]  /*6080*/  IMAD.MOV.U32 R22, RZ, RZ, -0x1 ;  /* 0xffffffffff167424 */ /* 0x000fe200078e00ff */
[----:B------:R-:W-:Y:S01]  /*6090*/  PRMT R10, RZ, 0x7610, R10 ;  /* 0x00007610ff0a7816 */ /* 0x000fe2000000000a */
[----:B------:R-:W-:Y:S01]  /*60a0*/  IMAD.MOV.U32 R19, RZ, RZ, -0x1 ;  /* 0xffffffffff137424 */ /* 0x000fe200078e00ff */
[----:B------:R-:W-:Y:S01]  /*60b0*/  ISETP.LT.U32.AND P1, PT, R8, 0x9, P1 ;  /* 0x000000090800780c */ /* 0x000fe20000f21070 */
[----:B------:R-:W-:Y:S01]  /*60c0*/  IMAD.MOV.U32 R18, RZ, RZ, -0x1 ;  /* 0xffffffffff127424 */ /* 0x000fe200078e00ff */
[----:B------:R-:W-:Y:S01]  /*60d0*/  PLOP3.LUT P3, PT, PT, PT, UP0, 0x80, 0x0 ;  /* 0x000000000000781c */ /* 0x000fe20003f6f008 */
[----:B------:R-:W0:Y:S01]  /*60e0*/  @P4 S2R R5, SR_CgaCtaId ;  /* 0x0000000000054919 */ /* 0x000e220000008800 */
[----:B------:R-:W-:-:S04]  /*60f0*/  @P4 MOV R4, 0x400 ;  /* 0x0000040000044802 */ /* 0x000fc80000000f00 */
[----:B0-----:R-:W-:Y:S01]  /*6100*/  @P4 LEA R6, R5, R4, 0x18 ;  /* 0x0000000405064211 */ /* 0x001fe200078ec0ff */
[----:B------:R-:W-:Y:S01]  /*6110*/  IMAD.WIDE.U32 R4, R7, 0x38e38e39, RZ ;  /* 0x38e38e3907047825 */ /* 0x000fe200078e00ff */
[----:B------:R-:W-:Y:S02]  /*6120*/  SEL R4, RZ, 0x1, !P1 ;  /* 0x00000001ff047807 */ /* 0x000fe40004800000 */
[----:B------:R0:W-:Y:S02]  /*6130*/  @P4 SYNCS.ARRIVE.TRANS64.A1T0 RZ, [R6+URZ+0xc8], RZ ;  /* 0x0000c8ff06ff49a7 */ /* 0x0001e4000810003f */
[----:B------:R-:W-:Y:S02]  /*6140*/  LOP3.LUT R3, R3, R4, RZ, 0x3c, !PT ;  /* 0x0000000403037212 */ /* 0x000fe400078e3cff */
[----:B------:R-:W-:Y:S02]  /*6150*/  PRMT R4, RZ, 0x7610, R4 ;  /* 0x00007610ff047816 */ /* 0x000fe40000000004 */
[----:B0-----:R-:W-:-:S04]  /*6160*/  SHF.R.U32.HI R6, RZ, 0x1, R5 ;  /* 0x00000001ff067819 */ /* 0x001fc80000011605 */
[----:B------:R-:W-:Y:S01]  /*6170*/  @P3 LOP3.LUT R3, R3, 0x1, R6, 0x78, !PT ;  /* 0x0000000103033812 */ /* 0x000fe200078e7806 */
[----:B------:R-:W-:Y:S01]  /*6180*/  IMAD R8, R6, -0x9, R7 ;  /* 0xfffffff706087824 */ /* 0x000fe200078e0207 */
[----:B--2---:R-:W-:-:S04]  /*6190*/  IADD3 R16, P4, R16, R20, RZ ;  /* 0x0000001410107210 */ /* 0x004fc80007f9e0ff */
[----:B------:R-:W-:Y:S01]  /*61a0*/  ISETP.GE.U32.AND P1, PT, R16, UR4, PT ;  /* 0x0000000410007c0c */ /* 0x000fe2000bf26070 */
[----:B------:R-:W-:-:S05]  /*61b0*/  IMAD.X R17, R17, 0x1, R0, P4 ;  /* 0x0000000111117824 */ /* 0x000fca00020e0600 */
[----:B------:R-:W-:-:S13]  /*61c0*/  ISETP.GE.U32.AND.EX P1, PT, R17, UR5, PT, P1 ;  /* 0x0000000511007c0c */ /* 0x000fda000bf26110 */
[----:B------:R-:W-:Y:S05]  /*61d0*/  @P1 BRA `(.L_x_177) ;  /* 0x00000004004c1947 */ /* 0x000fea0003800000 */
[----:B------:R-:W0:Y:S01]  /*61e0*/  S2R R12, SR_CTAID.X ;  /* 0x00000000000c7919 */ /* 0x000e220000002500 */
[----:B------:R-:W-:Y:S01]  /*61f0*/  ULDC.64 UR4, c[0x0][0x628] ;  /* 0x00018a0000047ab9 */ /* 0x000fe20000000a00 */
[----:B------:R-:W1:Y:S01]  /*6200*/  LDC R13, c[0x0][0x144] ;  /* 0x00005100ff0d7b82 */ /* 0x000e620000000800 */
[----:B------:R-:W-:Y:S01]  /*6210*/  ISETP.NE.U32.AND P1, PT, RZ, UR4, PT ;  /* 0x00000004ff007c0c */ /* 0x000fe2000bf25070 */
[----:B------:R-:W2:Y:S01]  /*6220*/  S2R R11, SR_CTAID.Y ;  /* 0x00000000000b7919 */ /* 0x000ea20000002600 */
[----:B------:R-:W-:Y:S01]  /*6230*/  ULDC UR6, c[0x0][0x150] ;  /* 0x0000540000067ab9 */ /* 0x000fe20000000800 */
[----:B------:R-:W-:Y:S01]  /*6240*/  ULDC UR7, c[0x0][0x630] ;  /* 0x00018c0000077ab9 */ /* 0x000fe20000000800 */
[----:B------:R-:W-:Y:S01]  /*6250*/  ISETP.NE.AND.EX P1, PT, RZ, UR5, PT, P1 ;  /* 0x00000005ff007c0c */ /* 0x000fe2000bf25310 */
[----:B------:R-:W-:Y:S01]  /*6260*/  IMAD.MOV.U32 R4, RZ, RZ, R16 ;  /* 0x000000ffff047224 */ /* 0x000fe200078e0010 */
[----:B0-----:R-:W-:-:S05]  /*6270*/  I2FP.F32.U32 R5, R12 ;  /* 0x0000000c00057245 */ /* 0x001fca0000201000 */
[----:B------:R-:W-:Y:S01]  /*6280*/  FMUL R14, R5, UR6 ;  /* 0x00000006050e7c20 */ /* 0x000fe20008400000 */
[----:B------:R-:W-:-:S05]  /*6290*/  IMAD.MOV.U32 R5, RZ, RZ, R17 ;  /* 0x000000ffff057224 */ /* 0x000fca00078e0011 */
[----:B--2---:R-:W-:Y:S05]  /*62a0*/  @!P1 BRA `(.L_x_178) ;  /* 0x0000000000289947 */ /* 0x004fea0003800000 */
[----:B------:R-:W-:Y:S02]  /*62b0*/  ULDC UR6, c[0x0][0x634] ;  /* 0x00018d0000067ab9 */ /* 0x000fe40000000800 */
[----:B------:R-:W-:-:S05]  /*62c0*/  IADD3 R5, P1, R16, UR6, RZ ;  /* 0x0000000610057c10 */ /* 0x000fca000ff3e0ff */
[----:B------:R-:W-:-:S04]  /*62d0*/  IMAD.X R15, RZ, RZ, R17, P1 ;  /* 0x000000ffff0f7224 */ /* 0x000fc800008e0611 */
[----:B------:R-:W-:-:S04]  /*62e0*/  IMAD.WIDE.U32 R6, R15, UR4, RZ ;  /* 0x000000040f067c25 */ /* 0x000fc8000f8e00ff */
[----:B------:R-:W-:-:S04]  /*62f0*/  IMAD.WIDE.U32 R6, P1, R5, UR5, R6 ;  /* 0x0000000505067c25 */ /* 0x000fc8000f820006 */
[----:B------:R-:W-:-:S04]  /*6300*/  IMAD.WIDE.U32 R4, R5, UR4, RZ ;  /* 0x0000000405047c25 */ /* 0x000fc8000f8e00ff */
[----:B------:R-:W-:Y:S01]  /*6310*/  IMAD.MOV.U32 R4, RZ, RZ, R7 ;  /* 0x000000ffff047224 */ /* 0x000fe200078e0007 */
[----:B------:R-:W-:Y:S01]  /*6320*/  IADD3 RZ, P3, R5, R6, RZ ;  /* 0x0000000605ff7210 */ /* 0x000fe20007f7e0ff */
[----:B------:R-:W-:-:S04]  /*6330*/  IMAD.X R5, RZ, RZ, RZ, P1 ;  /* 0x000000ffff057224 */ /* 0x000fc800008e06ff */
[----:B------:R-:W-:-:S08]  /*6340*/  IMAD.WIDE.U32.X R4, R15, UR5, R4, P3 ;  /* 0x000000050f047c25 */ /* 0x000fd000098e0404 */
.L_x_178:
[--C-:B------:R-:W-:Y:S01]  /*6350*/  SHF.R.U64 R18, R4, UR7, R5.reuse ;  /* 0x0000000704127c19 */ /* 0x100fe20008001205 */
[----:B------:R-:W0:Y:S01]  /*6360*/  F2I.U32.TRUNC.NTZ R14, R14 ;  /* 0x0000000e000e7305 */ /* 0x000e22000020f000 */
[----:B------:R-:W-:Y:S01]  /*6370*/  SHF.R.U32.HI R4, RZ, UR7, R5 ;  /* 0x00000007ff047c19 */ /* 0x000fe20008011605 */
[----:B------:R-:W-:Y:S01]  /*6380*/  ULDC.64 UR4, c[0x0][0x620] ;  /* 0x0001880000047ab9 */ /* 0x000fe20000000a00 */
[----:B------:R-:W-:Y:S01]  /*6390*/  IADD3 R7, P1, RZ, -R18, RZ ;  /* 0x80000012ff077210 */ /* 0x000fe20007f3e0ff */
[----:B------:R-:W-:Y:S01]  /*63a0*/  ULDC.64 UR6, c[0x0][0x640] ;  /* 0x0001900000067ab9 */ /* 0x000fe20000000a00 */
[----:B------:R-:W2:Y:S03]  /*63b0*/  LDC R20, c[0x0][0x148] ;  /* 0x00005200ff147b82 */ /* 0x000ea60000000800 */
[----:B------:R-:W-:Y:S01]  /*63c0*/  IMAD.X R4, RZ, RZ, ~R4, P1 ;  /* 0x000000ffff047224 */ /* 0x000fe200008e0e04 */
[----:B------:R-:W-:-:S03]  /*63d0*/  ISETP.NE.U32.AND P1, PT, RZ, UR6, PT ;  /* 0x00000006ff007c0c */ /* 0x000fc6000bf25070 */
[----:B------:R-:W-:Y:S01]  /*63e0*/  IMAD R6, R4, UR4, RZ ;  /* 0x0000000404067c24 */ /* 0x000fe2000f8e02ff */
[----:B------:R-:W-:Y:S01]  /*63f0*/  ISETP.NE.AND.EX P1, PT, RZ, UR7, PT, P1 ;  /* 0x00000007ff007c0c */ /* 0x000fe2000bf25310 */
[----:B------:R-:W-:Y:S01]  /*6400*/  IMAD.WIDE.U32 R4, R7, UR4, R16 ;  /* 0x0000000407047c25 */ /* 0x000fe2000f8e0010 */
[----:B------:R-:W-:-:S03]  /*6410*/  ULDC UR4, c[0x0][0x618] ;  /* 0x0001860000047ab9 */ /* 0x000fc60000000800 */
[----:B------:R-:W-:Y:S01]  /*6420*/  IMAD R7, R7, UR5, R6 ;  /* 0x0000000507077c24 */ /* 0x000fe2000f8e0206 */
[----:B------:R-:W-:Y:S01]  /*6430*/  ULDC UR5, c[0x0][0x154] ;  /* 0x0000550000057ab9 */ /* 0x000fe20000000800 */
[----:B0-----:R-:W-:Y:S02]  /*6440*/  IMAD.MOV R6, RZ, RZ, -R14 ;  /* 0x000000ffff067224 */ /* 0x001fe400078e0a0e */
[----:B------:R-:W-:Y:S02]  /*6450*/  IMAD.IADD R5, R5, 0x1, R7 ;  /* 0x0000000105057824 */ /* 0x000fe400078e0207 */
[----:B-1----:R-:W-:Y:S01]  /*6460*/  IMAD R12, R13, R6, R12 ;  /* 0x000000060d0c7224 */ /* 0x002fe200078e020c */
[----:B------:R-:W-:Y:S02]  /*6470*/  I2FP.F32.U32 R6, R11 ;  /* 0x0000000b00067245 */ /* 0x000fe40000201000 */
[--C-:B------:R-:W-:Y:S02]  /*6480*/  SHF.R.U64 R13, R4, UR4, R5.reuse ;  /* 0x00000004040d7c19 */ /* 0x100fe40008001205 */
[----:B------:R-:W-:Y:S01]  /*6490*/  SHF.R.U32.HI R4, RZ, UR4, R5 ;  /* 0x00000004ff047c19 */ /* 0x000fe20008011605 */
[----:B------:R-:W-:Y:S01]  /*64a0*/  FMUL R6, R6, UR5 ;  /* 0x0000000506067c20 */ /* 0x000fe20008400000 */
[----:B------:R-:W-:-:S02]  /*64b0*/  ULDC UR4, c[0x0][0x608] ;  /* 0x0001820000047ab9 */ /* 0x000fc40000000800 */
[--C-:B------:R-:W-:Y:S01]  /*64c0*/  SHF.R.U64 R15, R13, UR4, R4.reuse ;  /* 0x000000040d0f7c19 */ /* 0x100fe20008001204 */
[----:B------:R0:W1:Y:S01]  /*64d0*/  F2I.U32.TRUNC.NTZ R21, R6 ;  /* 0x0000000600157305 */ /* 0x000062000020f000 */
[----:B------:R-:W-:Y:S01]  /*64e0*/  SHF.R.U32.HI R4, RZ, UR4, R4 ;  /* 0x00000004ff047c19 */ /* 0x000fe20008011604 */
[----:B------:R-:W-:-:S03]  /*64f0*/  ULDC UR4, c[0x0][0x658] ;  /* 0x0001960000047ab9 */ /* 0x000fc60000000800 */
[--C-:B------:R-:W-:Y:S02]  /*6500*/  SHF.R.U64 R14, R15, UR4, R4.reuse ;  /* 0x000000040f0e7c19 */ /* 0x100fe40008001204 */
[----:B------:R-:W-:-:S03]  /*6510*/  SHF.R.U32.HI R19, RZ, UR4, R4 ;  /* 0x00000004ff137c19 */ /* 0x000fc60008011604 */
[----:B------:R-:W-:Y:S02]  /*6520*/  IMAD.MOV.U32 R4, RZ, RZ, R14 ;  /* 0x000000ffff047224 */ /* 0x000fe400078e000e */
[----:B------:R-:W-:Y:S01]  /*6530*/  IMAD.MOV.U32 R5, RZ, RZ, R19 ;  /* 0x000000ffff057224 */ /* 0x000fe200078e0013 */
[----:B0-----:R-:W-:Y:S06]  /*6540*/  @!P1 BRA `(.L_x_179) ;  /* 0x0000000000289947 */ /* 0x001fec0003800000 */
        /* <DEDUP_REMOVED lines=10> */
.L_x_179:
[----:B------:R-:W-:Y:S01]  /*65f0*/  ISETP.NE.AND P1, PT, R2, 0x1, PT ;  /* 0x000000010200780c */ /* 0x000fe20003f25270 */
[----:B------:R-:W-:Y:S01]  /*6600*/  ULDC UR4, c[0x0][0x648] ;  /* 0x0001920000047ab9 */ /* 0x000fe20000000800 */
[----:B------:R-:W-:Y:S01]  /*6610*/  LOP3.LUT R15, R15, UR16, RZ, 0xc0, !PT ;  /* 0x000000100f0f7c12 */ /* 0x000fe2000f8ec0ff */
[----:B-1----:R-:W-:Y:S01]  /*6620*/  IMAD.MOV R21, RZ, RZ, -R21 ;  /* 0x000000ffff157224 */ /* 0x002fe200078e0a15 */
[----:B------:R-:W-:Y:S01]  /*6630*/  SHF.R.U64 R4, R4, UR4, R5 ;  /* 0x0000000404047c19 */ /* 0x000fe20008001205 */
[----:B------:R-:W-:Y:S01]  /*6640*/  ULDC UR4, c[0x0][0x638] ;  /* 0x00018e0000047ab9 */ /* 0x000fe20000000800 */
[----:B------:R-:W-:Y:S01]  /*6650*/  LOP3.LUT R13, R13, UR15, RZ, 0xc0, !PT ;  /* 0x0000000f0d0d7c12 */ /* 0x000fe2000f8ec0ff */
[----:B------:R-:W-:Y:S02]  /*6660*/  ULDC UR5, c[0x0][0x610] ;  /* 0x0001840000057ab9 */ /* 0x000fe40000000800 */
[----:B------:R-:W-:Y:S02]  /*6670*/  IMAD.MOV R5, RZ, RZ, -R4 ;  /* 0x000000ffff057224 */ /* 0x000fe400078e0a04 */
[----:B------:R-:W-:-:S02]  /*6680*/  IMAD R15, R4, UR17, R15 ;  /* 0x00000011040f7c24 */ /* 0x000fc4000f8e020f */
[----:B--2---:R-:W-:Y:S02]  /*6690*/  @P1 IMAD R12, R20, R21, R11 ;  /* 0x00000015140c1224 */ /* 0x004fe400078e020b */
[----:B------:R-:W-:Y:S01]  /*66a0*/  IMAD R14, R5, UR4, R14 ;  /* 0x00000004050e7c24 */ /* 0x000fe2000f8e020e */
[----:B------:R-:W-:Y:S01]  /*66b0*/  ULDC UR4, c[0x0][0x600] ;  /* 0x0001800000047ab9 */ /* 0x000fe20000000800 */
[----:B------:R-:W-:Y:S02]  /*66c0*/  IMAD R12, R15, UR5, R12 ;  /* 0x000000050f0c7c24 */ /* 0x000fe4000f8e020c */
[----:B------:R-:W-:Y:S02]  /*66d0*/  IMAD R5, R14, UR4, R13 ;  /* 0x000000040e057c24 */ /* 0x000fe4000f8e020d */
[----:B------:R-:W-:-:S03]  /*66e0*/  IMAD.MOV.U32 R4, RZ, RZ, 0x1 ;  /* 0x00000001ff047424 */ /* 0x000fc600078e00ff */
[----:B------:R-:W-:Y:S02]  /*66f0*/  SEL R19, R5, R12, !P1 ;  /* 0x0000000c05137207 */ /* 0x000fe40004800000 */
[----:B------:R-:W-:-:S07]  /*6700*/  SEL R22, R12, R5, !P1 ;  /* 0x000000050c167207 */ /* 0x000fce0004800000 */
.L_x_177:
[----:B------:R-:W-:Y:S05]  /*6710*/  BSYNC B1 ;  /* 0x0000000000017941 */ /* 0x000fea0003800000 */
.L_x_176:
[----:B------:R-:W-:-:S13]  /*6720*/  LOP3.LUT P1, RZ, R4, 0xff, RZ, 0xc0, !PT ;  /* 0x000000ff04ff7812 */ /* 0x000fda000782c0ff */
[----:B------:R-:W-:Y:S05]  /*6730*/  @P1 BRA `(.L_x_180) ;  /* 0xfffffff400401947 */ /* 0x000fea000383ffff */
[----:B------:R-:W-:Y:S05]  /*6740*/  BSYNC B0 ;  /* 0x0000000000007941 */ /* 0x000fea0003800000 */
.L_x_168:
[----:B------:R-:W-:-:S03]  /*6750*/  UMOV UR4, 0xffffffff ;  /* 0xffffffff00047882 */ /* 0x000fc60000000000 */
[----:B------:R-:W-:Y:S05]  /*6760*/  BRA.DIV UR4, `(.L_x_181) ;  /* 0x0000000604fc7947 */ /* 0x000fea000b800000 */
[----:B------:R-:W-:-:S13]  /*6770*/  ELECT P6, URZ, PT ;  /* 0x00000000003f782f */ /* 0x000fda00038c0000 */
.L_x_202:
[----:B------:R-:W-:Y:S04]  /*6780*/  BSSY B0, `(.L_x_182) ;  /* 0x0000058000007945 */ /* 0x000fe80003800000 */
[----:B------:R-:W-:Y:S05]  /*6790*/  @!P6 BRA `(.L_x_183) ;  /* 0x000000040058e947 */ /* 0x000fea0003800000 */
[----:B------:R-:W-:-:S04]  /*67a0*/  LOP3.LUT R23, R23, 0x2, RZ, 0xfc, !PT ;  /* 0x0000000217177812 */ /* 0x000fc800078efcff */
[----:B------:R-:W-:-:S13]  /*67b0*/  ISETP.NE.AND P0, PT, R23, 0x3, PT ;  /* 0x000000031700780c */ /* 0x000fda0003f05270 */
[----:B------:R-:W-:Y:S05]  /*67c0*/  @!P0 BRA `(.L_x_184) ;  /* 0x0000000000048947 */ /* 0x000fea0003800000 */
[----:B------:R-:W-:Y:S01]  /*67d0*/  BPT.TRAP 0x1 ;  /* 0x000000040000795c */ /* 0x000fe20000300000 */
.L_x_184:
[----:B------:R-:W0:Y:S01]  /*67e0*/  S2R R5, SR_CgaCtaId ;  /* 0x0000000000057919 */ /* 0x000e220000008800 */
[----:B------:R-:W-:Y:S02]  /*67f0*/  MOV R0, 0x400 ;  /* 0x0000040000007802 */ /* 0x000fe40000000f00 */
[----:B------:R-:W-:Y:S02]  /*6800*/  SHF.L.U32 R2, R3, 0x1f, RZ ;  /* 0x0000001f03027819 */ /* 0x000fe400000006ff */
[----:B0-----:R-:W-:-:S05]  /*6810*/  LEA R5, R5, R0, 0x18 ;  /* 0x0000000005057211 */ /* 0x001fca00078ec0ff */
[----:B------:R-:W-:-:S04]  /*6820*/  VIADD R5, R5, 0x48 ;  /* 0x0000004805057836 */ /* 0x000fc80000000000 */
[C---:B------:R-:W-:Y:S02]  /*6830*/  IMAD R7, R8.reuse, 0x8, R5 ;  /* 0x0000000808077824 */ /* 0x040fe400078e0205 */
[----:B------:R-:W-:Y:S02]  /*6840*/  VIADD R8, R8, 0x1 ;  /* 0x0000000108087836 */ /* 0x000fe40000000000 */
[----:B------:R-:W0:Y:S03]  /*6850*/  SYNCS.PHASECHK.TRANS64.TRYWAIT P0, [R7+URZ], R2 ;  /* 0x00000002070075a7 */ /* 0x000e26000800017f */
[----:B------:R-:W-:-:S04]  /*6860*/  ISETP.NE.AND P1, PT, R8, 0x9, PT ;  /* 0x000000090800780c */ /* 0x000fc80003f25270 */
[----:B------:R-:W-:Y:S02]  /*6870*/  SEL R0, RZ, 0x1, P1 ;  /* 0x00000001ff007807 */ /* 0x000fe40000800000 */
[----:B------:R-:W-:Y:S02]  /*6880*/  SEL R8, R8, RZ, P1 ;  /* 0x000000ff08087207 */ /* 0x000fe40000800000 */
[----:B------:R-:W-:-:S03]  /*6890*/  LOP3.LUT R9, R3, R0, RZ, 0x3c, !PT ;  /* 0x0000000003097212 */ /* 0x000fc600078e3cff */
[----:B------:R-:W-:Y:S01]  /*68a0*/  IMAD R6, R8, 0x8, R5 ;  /* 0x0000000808067824 */ /* 0x000fe200078e0205 */
[----:B------:R-:W-:Y:S01]  /*68b0*/  SHF.L.U32 R3, R9, 0x1f, RZ ;  /* 0x0000001f09037819 */ /* 0x000fe200000006ff */
[----:B0-----:R-:W-:Y:S06]  /*68c0*/  @!P0 BRA `(.L_x_185) ;  /* 0x0000000400c48947 */ /* 0x001fec0003800000 */
.L_x_203:
[----:B------:R-:W1:Y:S01]  /*68d0*/  SYNCS.PHASECHK.TRANS64.TRYWAIT P0, [R6+URZ], R3 ;  /* 0x00000003060075a7 */ /* 0x000e62000800017f */
[----:B------:R-:W-:-:S05]  /*68e0*/  VIADD R0, R8, 0x1 ;  /* 0x0000000108007836 */ /* 0x000fca0000000000 */
[----:B------:R-:W-:-:S04]  /*68f0*/  ISETP.NE.AND P1, PT, R0, 0x9, PT ;  /* 0x000000090000780c */ /* 0x000fc80003f25270 */
[----:B0-----:R-:W-:Y:S02]  /*6900*/  SEL R2, RZ, 0x1, P1 ;  /* 0x00000001ff027807 */ /* 0x001fe40000800000 */
[----:B------:R-:W-:Y:S02]  /*6910*/  SEL R0, R0, RZ, P1 ;  /* 0x000000ff00007207 */ /* 0x000fe40000800000 */
[----:B------:R-:W-:-:S03]  /*6920*/  LOP3.LUT R9, R9, R2, RZ, 0x3c, !PT ;  /* 0x0000000209097212 */ /* 0x000fc600078e3cff */
[----:B------:R-:W-:Y:S01]  /*6930*/  IMAD R7, R0, 0x8, R5 ;  /* 0x0000000800077824 */ /* 0x000fe200078e0205 */
[----:B------:R-:W-:Y:S01]  /*6940*/  SHF.L.U32 R4, R9, 0x1f, RZ ;  /* 0x0000001f09047819 */ /* 0x000fe200000006ff */
[----:B-1----:R-:W-:Y:S06]  /*6950*/  @!P0 BRA `(.L_x_186) ;  /* 0x0000000400b48947 */ /* 0x002fec0003800000 */
.L_x_204:
[----:B------:R-:W1:Y:S01]  /*6960*/  SYNCS.PHASECHK.TRANS64.TRYWAIT P0, [R7+URZ], R4 ;  /* 0x00000004070075a7 */ /* 0x000e62000800017f */
[----:B------:R-:W-:-:S05]  /*6970*/  VIADD R0, R0, 0x1 ;  /* 0x0000000100007836 */ /* 0x000fca0000000000 */
[----:B------:R-:W-:-:S04]  /*6980*/  ISETP.NE.AND P1, PT, R0, 0x9, PT ;  /* 0x000000090000780c */ /* 0x000fc80003f25270 */
[----:B------:R-:W-:Y:S02]  /*6990*/  SEL R2, RZ, 0x1, P1 ;  /* 0x00000001ff027807 */ /* 0x000fe40000800000 */
[----:B------:R-:W-:Y:S02]  /*69a0*/  SEL R0, R0, RZ, P1 ;  /* 0x000000ff00007207 */ /* 0x000fe40000800000 */
[----:B------:R-:W-:-:S03]  /*69b0*/  LOP3.LUT R9, R9, R2, RZ, 0x3c, !PT ;  /* 0x0000000209097212 */ /* 0x000fc600078e3cff */
[----:B0-----:R-:W-:Y:S01]  /*69c0*/  IMAD R6, R0, 0x8, R5 ;  /* 0x0000000800067824 */ /* 0x001fe200078e0205 */
[----:B------:R-:W-:Y:S01]  /*69d0*/  SHF.L.U32 R3, R9, 0x1f, RZ ;  /* 0x0000001f09037819 */ /* 0x000fe200000006ff */
[----:B-1----:R-:W-:Y:S06]  /*69e0*/  @!P0 BRA `(.L_x_187) ;  /* 0x0000000400a48947 */ /* 0x002fec0003800000 */
.L_x_205:
        /* <DEDUP_REMOVED lines=9> */
.L_x_206:
        /* <DEDUP_REMOVED lines=9> */
.L_x_207:
        /* <DEDUP_REMOVED lines=9> */
.L_x_208:
        /* <DEDUP_REMOVED lines=9> */
.L_x_209:
[----:B------:R-:W1:Y:S01]  /*6c30*/  SYNCS.PHASECHK.TRANS64.TRYWAIT P0, [R6+URZ], R3 ;  /* 0x00000003060075a7 */ /* 0x000e62000800017f */
[----:B------:R-:W-:-:S05]  /*6c40*/  VIADD R0, R0, 0x1 ;  /* 0x0000000100007836 */ /* 0x000fca0000000000 */
[----:B------:R-:W-:-:S04]  /*6c50*/  ISETP.NE.AND P1, PT, R0, 0x9, PT ;  /* 0x000000090000780c */ /* 0x000fc80003f25270 */
[----:B------:R-:W-:Y:S02]  /*6c60*/  SEL R2, RZ, 0x1, P1 ;  /* 0x00000001ff027807 */ /* 0x000fe40000800000 */
[----:B------:R-:W-:Y:S02]  /*6c70*/  SEL R0, R0, RZ, P1 ;  /* 0x000000ff00007207 */ /* 0x000fe40000800000 */
[----:B------:R-:W-:Y:S01]  /*6c80*/  LOP3.LUT R2, R9, R2, RZ, 0x3c, !PT ;  /* 0x0000000209027212 */ /* 0x000fe200078e3cff */
[----:B-1----:R-:W-:Y:S06]  /*6c90*/  @!P0 BRA `(.L_x_192) ;  /* 0x00000004005c8947 */ /* 0x002fec0003800000 */
.L_x_210:
[----:B------:R-:W-:Y:S01]  /*6ca0*/  IMAD R5, R0, 0x8, R5 ;  /* 0x0000000800057824 */ /* 0x000fe200078e0205 */
[----:B------:R-:W-:-:S07]  /*6cb0*/  SHF.L.U32 R0, R2, 0x1f, RZ ;  /* 0x0000001f02007819 */ /* 0x000fce00000006ff */
.L_x_193:
[----:B--2---:R2:W3:Y:S02]  /*6cc0*/  SYNCS.PHASECHK.TRANS64.TRYWAIT P0, [R5+URZ], R0 ;  /* 0x00000000050075a7 */ /* 0x0044e4000800017f */
[----:B---3--:R-:W-:Y:S05]  /*6cd0*/  @!P0 NANOSLEEP.SYNCS 0x989680 ;  /* 0x009896800000895d */ /* 0x008fea0003900000 */
[----:B------:R-:W3:Y:S02]  /*6ce0*/  @!P0 SYNCS.PHASECHK.TRANS64 P0, [R5+URZ], R0 ;  /* 0x00000000050085a7 */ /* 0x000ee4000800007f */
[----:B---3--:R-:W-:Y:S05]  /*6cf0*/  @!P0 BRA `(.L_x_193) ;  /* 0xfffffffc00f08947 */ /* 0x008fea000383ffff */
.L_x_183:
[----:B------:R-:W-:Y:S05]  /*6d00*/  BSYNC B0 ;  /* 0x0000000000007941 */ /* 0x000fea0003800000 */
.L_x_182:
[----:B------:R-:W-:Y:S05]  /*6d10*/  EXIT ;  /* 0x000000000000794d */ /* 0x000fea0003800000 */
.L_x_16:
[----:B0-----:R-:W-:-:S04]  /*6d20*/  IMAD.U32 R3, RZ, RZ, UR43 ;  /* 0x0000002bff037e24 */ /* 0x001fc8000f8e00ff */
[----:B------:R0:W1:Y:S03]  /*6d30*/  SYNCS.PHASECHK.TRANS64.TRYWAIT P0, [R3+URZ+-0x8], R0 ;  /* 0xfffff800030075a7 */ /* 0x000066000800017f */
[----:B-1----:R-:W-:Y:S05]  /*6d40*/  @!P0 NANOSLEEP.SYNCS 0x989680 ;  /* 0x009896800000895d */ /* 0x002fea0003900000 */
[----:B------:R-:W1:Y:S02]  /*6d50*/  @!P0 SYNCS.PHASECHK.TRANS64 P0, [R3+URZ+-0x8], R0 ;  /* 0xfffff800030085a7 */ /* 0x000e64000800007f */
[----:B-1----:R-:W-:Y:S05]  /*6d60*/  @!P0 BRA `(.L_x_16) ;  /* 0xfffffffc00ec8947 */ /* 0x002fea000383ffff */
[----:B------:R-:W-:Y:S05]  /*6d70*/  BRA `(.L_x_194) ;  /* 0xffffffa800187947 */ /* 0x000fea000383ffff */
.L_x_21:
[----:B-1----:R1:W2:Y:S02]  /*6d80*/  SYNCS.PHASECHK.TRANS64.TRYWAIT P1, [R3+URZ], R0 ;  /* 0x00000000030075a7 */ /* 0x0022a4000802017f */
[----:B--2---:R-:W-:Y:S05]  /*6d90*/  @!P1 NANOSLEEP.SYNCS 0x989680 ;  /* 0x009896800000995d */ /* 0x004fea0003900000 */
[----:B------:R-:W2:Y:S02]  /*6da0*/  @!P1 SYNCS.PHASECHK.TRANS64 P1, [R3+URZ], R0 ;  /* 0x00000000030095a7 */ /* 0x000ea4000802007f */
[----:B--2---:R-:W-:Y:S05]  /*6db0*/  @!P1 BRA `(.L_x_21) ;  /* 0xfffffffc00f09947 */ /* 0x004fea000383ffff */
[----:B------:R-:W-:Y:S05]  /*6dc0*/  BRA `(.L_x_20) ;  /* 0xffffffa800907947 */ /* 0x000fea000383ffff */
.L_x_26:
[----:B-1----:R-:W-:-:S04]  /*6dd0*/  IMAD.U32 R4, RZ, RZ, UR4 ;  /* 0x00000004ff047e24 */ /* 0x002fc8000f8e00ff */
[----:B------:R1:W2:Y:S03]  /*6de0*/  SYNCS.PHASECHK.TRANS64.TRYWAIT P1, [R4+URZ], R3 ;  /* 0x00000003040075a7 */ /* 0x0002a6000802017f */
[----:B--2---:R-:W-:Y:S05]  /*6df0*/  @!P1 NANOSLEEP.SYNCS 0x989680 ;  /* 0x009896800000995d */ /* 0x004fea0003900000 */
[----:B------:R-:W2:Y:S02]  /*6e00*/  @!P1 SYNCS.PHASECHK.TRANS64 P1, [R4+URZ], R3 ;  /* 0x00000003040095a7 */ /* 0x000ea4000802007f */
[----:B--2---:R-:W-:Y:S05]  /*6e10*/  @!P1 BRA `(.L_x_26) ;  /* 0xfffffffc00ec9947 */ /* 0x004fea000383ffff */
[----:B------:R-:W-:Y:S05]  /*6e20*/  BRA `(.L_x_25) ;  /* 0xffffffac00607947 */ /* 0x000fea000383ffff */
.L_x_32:
[----:B0-----:R-:W-:-:S04]  /*6e30*/  IMAD.U32 R4, RZ, RZ, UR43 ;  /* 0x0000002bff047e24 */ /* 0x001fc8000f8e00ff */
[----:B------:R0:W1:Y:S03]  /*6e40*/  SYNCS.PHASECHK.TRANS64.TRYWAIT P0, [R4+URZ+0x8], R3 ;  /* 0x00000803040075a7 */ /* 0x000066000800017f */
[----:B-1----:R-:W-:Y:S05]  /*6e50*/  @!P0 NANOSLEEP.SYNCS 0x989680 ;  /* 0x009896800000895d */ /* 0x002fea0003900000 */
[----:B------:R-:W1:Y:S02]  /*6e60*/  @!P0 SYNCS.PHASECHK.TRANS64 P0, [R4+URZ+0x8], R3 ;  /* 0x00000803040085a7 */ /* 0x000e64000800007f */
[----:B-1----:R-:W-:Y:S05]  /*6e70*/  @!P0 BRA `(.L_x_32) ;  /* 0xfffffffc00ec8947 */ /* 0x002fea000383ffff */
[----:B------:R-:W-:Y:S05]  /*6e80*/  BRA `(.L_x_195) ;  /* 0xffffffb0008c7947 */ /* 0x000fea000383ffff */
.L_x_169:
[----:B------:R-:W-:Y:S01]  /*6e90*/  BSSY B1, `(.L_x_196) ;  /* 0x0000006000017945 */ /* 0x000fe20003800000 */
[----:B------:R-:W-:-:S07]  /*6ea0*/  IMAD.MOV.U32 R15, RZ, RZ, -0x1 ;  /* 0xffffffffff0f7424 */ /* 0x000fce00078e00ff */
[----:B-----5:R-:W-:Y:S05]  /*6eb0*/  WARPSYNC.COLLECTIVE R15, `(.L_x_197) ;  /* 0x000000000f0c7348 */ /* 0x020fea0003c00000 */
[----:B------:R-:W-:Y:S02]  /*6ec0*/  ELECT P6, UR62, PT ;  /* 0x00000000003e782f */ /* 0x000fe400038c0000 */
[----:B------:R-:W-:Y:S01]  /*6ed0*/  MOV R14, UR62 ;  /* 0x0000003e000e7c02 */ /* 0x000fe20008000f00 */
[----:B-----5:R-:W-:Y:S10]  /*6ee0*/  ENDCOLLECTIVE ;  /* 0x000000000000791b */ /* 0x020ff40003800000 */
.L_x_197:
[----:B------:R-:W-:Y:S05]  /*6ef0*/  BSYNC B1 ;  /* 0x0000000000017941 */ /* 0x000fea0003800000 */
.L_x_196:
[----:B------:R-:W-:Y:S05]  /*6f00*/  BRA `(.L_x_198) ;  /* 0xffffffec00587947 */ /* 0x000fea000383ffff */
.L_x_172:
[----:B-1----:R1:W2:Y:S02]  /*6f10*/  SYNCS.PHASECHK.TRANS64.TRYWAIT P1, [R11+URZ+0x48], R6 ;  /* 0x000048060b0075a7 */ /* 0x0022a4000802017f */
[----:B--2---:R-:W-:Y:S05]  /*6f20*/  @!P1 NANOSLEEP.SYNCS 0x989680 ;  /* 0x009896800000995d */ /* 0x004fea0003900000 */
[----:B------:R-:W2:Y:S02]  /*6f30*/  @!P1 SYNCS.PHASECHK.TRANS64 P1, [R11+URZ+0x48], R6 ;  /* 0x000048060b0095a7 */ /* 0x000ea4000802007f */
[----:B--2---:R-:W-:Y:S05]  /*6f40*/  @!P1 BRA `(.L_x_172) ;  /* 0xfffffffc00f09947 */ /* 0x004fea000383ffff */
[----:B------:R-:W-:Y:S05]  /*6f50*/  BRA `(.L_x_199) ;  /* 0xffffffec008c7947 */ /* 0x000fea000383ffff */
.L_x_181:
[----:B------:R-:W-:Y:S01]  /*6f60*/  BSSY B0, `(.L_x_200) ;  /* 0x0000006000007945 */ /* 0x000fe20003800000 */
[----:B------:R-:W-:-:S07]  /*6f70*/  IMAD.MOV.U32 R15, RZ, RZ, -0x1 ;  /* 0xffffffffff0f7424 */ /* 0x000fce00078e00ff */
[----:B-----5:R-:W-:Y:S05]  /*6f80*/  WARPSYNC.COLLECTIVE R15, `(.L_x_201) ;  /* 0x000000000f0c7348 */ /* 0x020fea0003c00000 */
[----:B------:R-:W-:Y:S02]  /*6f90*/  ELECT P6, UR62, PT ;  /* 0x00000000003e782f */ /* 0x000fe400038c0000 */
[----:B------:R-:W-:Y:S01]  /*6fa0*/  MOV R14, UR62 ;  /* 0x0000003e000e7c02 */ /* 0x000fe20008000f00 */
[----:B-----5:R-:W-:Y:S10]  /*6fb0*/  ENDCOLLECTIVE ;  /* 0x000000000000791b */ /* 0x020ff40003800000 */
.L_x_201:
[----:B------:R-:W-:Y:S05]  /*6fc0*/  BSYNC B0 ;  /* 0x0000000000007941 */ /* 0x000fea0003800000 */
.L_x_200:
[----:B------:R-:W-:Y:S05]  /*6fd0*/  BRA `(.L_x_202) ;  /* 0xfffffff400e87947 */ /* 0x000fea000383ffff */
.L_x_185:
[----:B0-----:R0:W1:Y:S02]  /*6fe0*/  SYNCS.PHASECHK.TRANS64.TRYWAIT P0, [R7+URZ], R2 ;  /* 0x00000002070075a7 */ /* 0x001064000800017f */
[----:B-1----:R-:W-:Y:S05]  /*6ff0*/  @!P0 NANOSLEEP.SYNCS 0x989680 ;  /* 0x009896800000895d */ /* 0x002fea0003900000 */
[----:B------:R-:W1:Y:S02]  /*7000*/  @!P0 SYNCS.PHASECHK.TRANS64 P0, [R7+URZ], R2 ;  /* 0x00000002070085a7 */ /* 0x000e64000800007f */
[----:B-1----:R-:W-:Y:S05]  /*7010*/  @!P0 BRA `(.L_x_185) ;  /* 0xfffffffc00f08947 */ /* 0x002fea000383ffff */
[----:B------:R-:W-:Y:S05]  /*7020*/  BRA `(.L_x_203) ;  /* 0xfffffff800287947 */ /* 0x000fea000383ffff */
.L_x_186:
[----:B0-----:R0:W1:Y:S02]  /*7030*/  SYNCS.PHASECHK.TRANS64.TRYWAIT P0, [R6+URZ], R3 ;  /* 0x00000003060075a7 */ /* 0x001064000800017f */
[----:B-1----:R-:W-:Y:S05]  /*7040*/  @!P0 NANOSLEEP.SYNCS 0x989680 ;  /* 0x009896800000895d */ /* 0x002fea0003900000 */
[----:B------:R-:W1:Y:S02]  /*7050*/  @!P0 SYNCS.PHASECHK.TRANS64 P0, [R6+URZ], R3 ;  /* 0x00000003060085a7 */ /* 0x000e64000800007f */
[----:B-1----:R-:W-:Y:S05]  /*7060*/  @!P0 BRA `(.L_x_186) ;  /* 0xfffffffc00f08947 */ /* 0x002fea000383ffff */
[----:B------:R-:W-:Y:S05]  /*7070*/  BRA `(.L_x_204) ;  /* 0xfffffff800387947 */ /* 0x000fea000383ffff */
.L_x_187:
[----:B0-----:R0:W1:Y:S02]  /*7080*/  SYNCS.PHASECHK.TRANS64.TRYWAIT P0, [R7+URZ], R4 ;  /* 0x00000004070075a7 */ /* 0x001064000800017f */
[----:B-1----:R-:W-:Y:S05]  /*7090*/  @!P0 NANOSLEEP.SYNCS 0x989680 ;  /* 0x009896800000895d */ /* 0x002fea0003900000 */
[----:B------:R-:W1:Y:S02]  /*70a0*/  @!P0 SYNCS.PHASECHK.TRANS64 P0, [R7+URZ], R4 ;  /* 0x00000004070085a7 */ /* 0x000e64000800007f */
[----:B-1----:R-:W-:Y:S05]  /*70b0*/  @!P0 BRA `(.L_x_187) ;  /* 0xfffffffc00f08947 */ /* 0x002fea000383ffff */
[----:B------:R-:W-:Y:S05]  /*70c0*/  BRA `(.L_x_205) ;  /* 0xfffffff800487947 */ /* 0x000fea000383ffff */
.L_x_188:
[----:B0-----:R0:W1:Y:S02]  /*70d0*/  SYNCS.PHASECHK.TRANS64.TRYWAIT P0, [R6+URZ], R3 ;  /* 0x00000003060075a7 */ /* 0x001064000800017f */
[----:B-1----:R-:W-:Y:S05]  /*70e0*/  @!P0 NANOSLEEP.SYNCS 0x989680 ;  /* 0x009896800000895d */ /* 0x002fea0003900000 */
[----:B------:R-:W1:Y:S02]  /*70f0*/  @!P0 SYNCS.PHASECHK.TRANS64 P0, [R6+URZ], R3 ;  /* 0x00000003060085a7 */ /* 0x000e64000800007f */
[----:B-1----:R-:W-:Y:S05]  /*7100*/  @!P0 BRA `(.L_x_188) ;  /* 0xfffffffc00f08947 */ /* 0x002fea000383ffff */
[----:B------:R-:W-:Y:S05]  /*7110*/  BRA `(.L_x_206) ;  /* 0xfffffff800587947 */ /* 0x000fea000383ffff */
.L_x_189:
[----:B0-----:R0:W1:Y:S02]  /*7120*/  SYNCS.PHASECHK.TRANS64.TRYWAIT P0, [R7+URZ], R4 ;  /* 0x00000004070075a7 */ /* 0x001064000800017f */
[----:B-1----:R-:W-:Y:S05]  /*7130*/  @!P0 NANOSLEEP.SYNCS 0x989680 ;  /* 0x009896800000895d */ /* 0x002fea0003900000 */
[----:B------:R-:W1:Y:S02]  /*7140*/  @!P0 SYNCS.PHASECHK.TRANS64 P0, [R7+URZ], R4 ;  /* 0x00000004070085a7 */ /* 0x000e64000800007f */
[----:B-1----:R-:W-:Y:S05]  /*7150*/  @!P0 BRA `(.L_x_189) ;  /* 0xfffffffc00f08947 */ /* 0x002fea000383ffff */
[----:B------:R-:W-:Y:S05]  /*7160*/  BRA `(.L_x_207) ;  /* 0xfffffff800687947 */ /* 0x000fea000383ffff */
.L_x_190:
[----:B0-----:R0:W1:Y:S02]  /*7170*/  SYNCS.PHASECHK.TRANS64.TRYWAIT P0, [R6+URZ], R3 ;  /* 0x00000003060075a7 */ /* 0x001064000800017f */
[----:B-1----:R-:W-:Y:S05]  /*7180*/  @!P0 NANOSLEEP.SYNCS 0x989680 ;  /* 0x009896800000895d */ /* 0x002fea0003900000 */
[----:B------:R-:W1:Y:S02]  /*7190*/  @!P0 SYNCS.PHASECHK.TRANS64 P0, [R6+URZ], R3 ;  /* 0x00000003060085a7 */ /* 0x000e64000800007f */
[----:B-1----:R-:W-:Y:S05]  /*71a0*/  @!P0 BRA `(.L_x_190) ;  /* 0xfffffffc00f08947 */ /* 0x002fea000383ffff */
[----:B------:R-:W-:Y:S05]  /*71b0*/  BRA `(.L_x_208) ;  /* 0xfffffff800787947 */ /* 0x000fea000383ffff */
.L_x_191:
[----:B0-----:R0:W1:Y:S02]  /*71c0*/  SYNCS.PHASECHK.TRANS64.TRYWAIT P0, [R7+URZ], R4 ;  /* 0x00000004070075a7 */ /* 0x001064000800017f */
[----:B-1----:R-:W-:Y:S05]  /*71d0*/  @!P0 NANOSLEEP.SYNCS 0x989680 ;  /* 0x009896800000895d */ /* 0x002fea0003900000 */
[----:B------:R-:W1:Y:S02]  /*71e0*/  @!P0 SYNCS.PHASECHK.TRANS64 P0, [R7+URZ], R4 ;  /* 0x00000004070085a7 */ /* 0x000e64000800007f */
[----:B-1----:R-:W-:Y:S05]  /*71f0*/  @!P0 BRA `(.L_x_191) ;  /* 0xfffffffc00f08947 */ /* 0x002fea000383ffff */
[----:B------:R-:W-:Y:S05]  /*7200*/  BRA `(.L_x_209) ;  /* 0xfffffff800887947 */ /* 0x000fea000383ffff */
.L_x_192:
[----:B-1----:R1:W2:Y:S02]  /*7210*/  SYNCS.PHASECHK.TRANS64.TRYWAIT P0, [R6+URZ], R3 ;  /* 0x00000003060075a7 */ /* 0x0022a4000800017f */
[----:B--2---:R-:W-:Y:S05]  /*7220*/  @!P0 NANOSLEEP.SYNCS 0x989680 ;  /* 0x009896800000895d */ /* 0x004fea0003900000 */
[----:B------:R-:W2:Y:S02]  /*7230*/  @!P0 SYNCS.PHASECHK.TRANS64 P0, [R6+URZ], R3 ;  /* 0x00000003060085a7 */ /* 0x000ea4000800007f */
[----:B--2---:R-:W-:Y:S05]  /*7240*/  @!P0 BRA `(.L_x_192) ;  /* 0xfffffffc00f08947 */ /* 0x004fea000383ffff */
[----:B------:R-:W-:Y:S05]  /*7250*/  BRA `(.L_x_210) ;  /* 0xfffffff800907947 */ /* 0x000fea000383ffff */
.L_x_211:
[----:B------:R-:W-:-:S00]  /*7260*/  BRA `(.L_x_211) ;  /* 0xfffffffc00fc7947 */ /* 0x000fc0000383ffff */
[----:B------:R-:W-:-:S00]  /*7270*/  NOP ;  /* 0x0000000000007918 */ /* 0x000fc00000000000 */
        /* <DEDUP_REMOVED lines=8> */
.L_x_212:


//--------------------- .nv.global.init           --------------------------
	.section	.nv.global.init,"aw",@progbits
.nv.global.init:
	.type		$str$22,@object
	.size		$str$22,($str$23 - $str$22)
$str$22:
        /*0000*/ 	.byte	0x6b, 0x5f, 0x74, 0x69, 0x6c, 0x65, 0x5f, 0x63, 0x6f, 0x75, 0x6e, 0x74, 0x20, 0x3e, 0x3d, 0x20
        /*0010*/ 	.byte	0x31, 0x00
	.type		$str$23,@object
	.size		$str$23,(__unnamed_1 - $str$23)
$str$23:
        /*0012*/ 	.byte	0x2f, 0x74, 0x6d, 0x70, 0x2f, 0x63, 0x75, 0x74, 0x6c, 0x61, 0x73, 0x73, 0x5f, 0x73, 0x77, 0x65
        /*0022*/ 	.byte	0x65, 0x70, 0x5f, 0x73, 0x72, 0x63, 0x2f, 0x69, 0x6e, 0x63, 0x6c, 0x75, 0x64, 0x65, 0x2f, 0x63
        /*0032*/ 	.byte	0x75, 0x74, 0x6c, 0x61, 0x73, 0x73, 0x2f, 0x67, 0x65, 0x6d, 0x6d, 0x2f, 0x63, 0x6f, 0x6c, 0x6c
        /*0042*/ 	.byte	0x65, 0x63, 0x74, 0x69, 0x76, 0x65, 0x2f, 0x73, 0x6d, 0x39, 0x30, 0x5f, 0x6d, 0x6d, 0x61, 0x5f
        /*0052*/ 	.byte	0x74, 0x6d, 0x61, 0x5f, 0x67, 0x6d, 0x6d, 0x61, 0x5f, 0x73, 0x73, 0x5f, 0x77, 0x61, 0x72, 0x70
        /*0062*/ 	.byte	0x73, 0x70, 0x65, 0x63, 0x69, 0x61, 0x6c, 0x69, 0x7a, 0x65, 0x64, 0x2e, 0x68, 0x70, 0x70, 0x00
	.type		__unnamed_1,@object
	.size		__unnamed_1,(.L_0 - __unnamed_1)
__unnamed_1:
        /*0072*/ 	.byte	0x76, 0x6f, 0x69, 0x64, 0x20, 0x63, 0x75, 0x74, 0x6c, 0x61, 0x73, 0x73, 0x3a, 0x3a, 0x67, 0x65
        /* <DEDUP_REMOVED lines=172> */
.L_0:


//--------------------- .nv.shared._ZN7cutlass13device_kernelINS_4gemm6kernel13GemmUniversalIN4cute5tupleIJiiiiEEENS1_10collective13CollectiveMmaINS1_34MainloopSm90TmaGmmaWarpSpecializedILi9ENS5_IJNS4_1CILi1EEESB_SB_EEENS1_32KernelTmaWarpSpecializedPingpongEEENS5_IJNSA_ILi64EEENSA_ILi128EEESG_EEEaNS5_IJlSB_lEEEaSI_NS4_8TiledMMAINS4_8MMA_AtomIJNS4_4SM904GMMA27MMA_64x128x32_S32S8S8_SS_TNEEEENS4_6LayoutISC_NS5_IJNSA_ILi0EEESQ_SQ_EEEEENS5_IJNS4_10UnderscoreEST_ST_EEEEENS4_13SM90_TMA_LOADENS4_14ComposedLayoutINS4_7SwizzleILi3ELi4ELi3EEENS4_18smem_ptr_flag_bitsILi8EEENSP_INS5_IJNSA_ILi8EEESG_EEENS5_IJSG_SB_EEEEEEEvNS4_8identityESW_S16_vS17_EENS_8epilogue10collective6detail29Sm90TmaWarpSpecializedAdapterINS1A_15DefaultEpilogueIaSI_SI_NS19_6thread17LinearCombinationIaLi1EiiLNS1E_9ScaleType4KindE0ELNS_15FloatRoundStyleE2EaEENS1_15EpilogueDefaultEEEEEvvEEEEvNT_6ParamsE --------------------------
	.section	.nv.shared._ZN7cutlass13device_kernelINS_4gemm6kernel13GemmUniversalIN4cute5tupleIJiiiiEEENS1_10collective13CollectiveMmaINS1_34MainloopSm90TmaGmmaWarpSpecializedILi9ENS5_IJNS4_1CILi1EEESB_SB_EEENS1_32KernelTmaWarpSpecializedPingpongEEENS5_IJNSA_ILi64EEENSA_ILi128EEESG_EEEaNS5_IJlSB_lEEEaSI_NS4_8TiledMMAINS4_8MMA_AtomIJNS4_4SM904GMMA27MMA_64x128x32_S32S8S8_SS_TNEEEENS4_6LayoutISC_NS5_IJNSA_ILi0EEESQ_SQ_EEEEENS5_IJNS4_10UnderscoreEST_ST_EEEEENS4_13SM90_TMA_LOADENS4_14ComposedLayoutINS4_7SwizzleILi3ELi4ELi3EEENS4_18smem_ptr_flag_bitsILi8EEENSP_INS5_IJNSA_ILi8EEESG_EEENS5_IJSG_SB_EEEEEEEvNS4_8identityESW_S16_vS17_EENS_8epilogue10collective6detail29Sm90TmaWarpSpecializedAdapterINS1A_15DefaultEpilogueIaSI_SI_NS19_6thread17LinearCombinationIaLi1EiiLNS1E_9ScaleType4KindE0ELNS_15FloatRoundStyleE2EaEENS1_15EpilogueDefaultEEEEEvvEEEEvNT_6ParamsE,"aw",@nobits
	.sectionflags	@""
	.align	16
	.zero		1024


//--------------------- .nv.shared.reserved.0     --------------------------
	.section	.nv.shared.reserved.0,"aw",@nobits
	.weak		__nv_reservedSMEM_offset_0_alias
	.size		__nv_reservedSMEM_offset_0_alias, 0, 0
	.other		__nv_reservedSMEM_offset_0_alias,@"STO_CUDA_RESERVED_SHARED STV_DEFAULT"
__nv_reservedSMEM_offset_0_alias:
	.zero		0


//--------------------- .nv.global                --------------------------
	.section	.nv.global,"aw",@nobits
.nv.global:
	.type		_ZN40_INTERNAL_1fe64e19_4_k_cu_664aef2d_268474cute1_E,@object
	.size		_ZN40_INTERNAL_1fe64e19_4_k_cu_664aef2d_268474cute1_E,(_ZN40_INTERNAL_1fe64e19_4_k_cu_664aef2d_268474cuda3std3__45__cpo6cbeginE - _ZN40_INTERNAL_1fe64e19_4_k_cu_664aef2d_268474cute1_E)
_ZN40_INTERNAL_1fe64e19_4_k_cu_664aef2d_268474cute1_E:
	.zero		1
	.type		_ZN40_INTERNAL_1fe64e19_4_k_cu_664aef2d_268474cuda3std3__45__cpo6cbeginE,@object
	.size		_ZN40_INTERNAL_1fe64e19_4_k_cu_664aef2d_268474cuda3std3__45__cpo6cbeginE,(_ZN40_INTERNAL_1fe64e19_4_k_cu_664aef2d_268474cuda3std3__48in_placeE - _ZN40_INTERNAL_1fe64e19_4_k_cu_664aef2d_268474cuda3std3__45__cpo6cbeginE)
_ZN40_INTERNAL_1fe64e19_4_k_cu_664aef2d_268474cuda3std3__45__cpo6cbeginE:
	.zero		1
	.type		_ZN40_INTERNAL_1fe64e19_4_k_cu_664aef2d_268474cuda3std3__48in_placeE,@object
	.size		_ZN40_INTERNAL_1fe64e19_4_k_cu_664aef2d_268474cuda3std3__48in_placeE,(_ZN40_INTERNAL_1fe64e19_4_k_cu_664aef2d_268474cuda3std6ranges3__45__cpo9iter_moveE - _ZN40_INTERNAL_1fe64e19_4_k_cu_664aef2d_268474cuda3std3__48in_placeE)
_ZN40_INTERNAL_1fe64e19_4_k_cu_664aef2d_268474cuda3std3__48in_placeE:
	.zero		1
	.type		_ZN40_INTERNAL_1fe64e19_4_k_cu_664aef2d_268474cuda3std6ranges3__45__cpo9iter_moveE,@object
	.size		_ZN40_INTERNAL_1fe64e19_4_k_cu_664aef2d_268474cuda3std6ranges3__45__cpo9iter_moveE,(_ZN40_INTERNAL_1fe64e19_4_k_cu_664aef2d_268474cuda3std3__45__cpo5beginE - _ZN40_INTERNAL_1fe64e19_4_k_cu_664aef2d_268474cuda3std6ranges3__45__cpo9iter_moveE)
_ZN40_INTERNAL_1fe64e19_4_k_cu_664aef2d_268474cuda3std6ranges3__45__cpo9iter_moveE:
	.zero		1
	.type		_ZN40_INTERNAL_1fe64e19_4_k_cu_664aef2d_268474cuda3std3__45__cpo5beginE,@object
	.size		_ZN40_INTERNAL_1fe64e19_4_k_cu_664aef2d_268474cuda3std3__45__cpo5beginE,(_ZN40_INTERNAL_1fe64e19_4_k_cu_664aef2d_268474cuda3std3__442_GLOBAL__N__1fe64e19_4_k_cu_664aef2d_268476ignoreE - _ZN40_INTERNAL_1fe64e19_4_k_cu_664aef2d_268474cuda3std3__45__cpo5beginE)
_ZN40_INTERNAL_1fe64e19_4_k_cu_664aef2d_268474cuda3std3__45__cpo5beginE:
	.zero		1
	.type		_ZN40_INTERNAL_1fe64e19_4_k_cu_664aef2d_268474cuda3std3__442_GLOBAL__N__1fe64e19_4_k_cu_664aef2d_268476ignoreE,@object
	.size		_ZN40_INTERNAL_1fe64e19_4_k_cu_664aef2d_268474cuda3std3__442_GLOBAL__N__1fe64e19_4_k_cu_664aef2d_268476ignoreE,(_ZN40_INTERNAL_1fe64e19_4_k_cu_664aef2d_268474cute7productE - _ZN40_INTERNAL_1fe64e19_4_k_cu_664aef2d_268474cuda3std3__442_GLOBAL__N__1fe64e19_4_k_cu_664aef2d_268476ignoreE)
_ZN40_INTERNAL_1fe64e19_4_k_cu_664aef2d_268474cuda3std3__442_GLOBAL__N__1fe64e19_4_k_cu_664aef2d_268476ignoreE:
	.zero		1
	.type		_ZN40_INTERNAL_1fe64e19_4_k_cu_664aef2d_268474cute7productE,@object
	.size		_ZN40_INTERNAL_1fe64e19_4_k_cu_664aef2d_268474cute7productE,(_ZN40_INTERNAL_1fe64e19_4_k_cu_664aef2d_268474cuda3std3__45__cpo3endE - _ZN40_INTERNAL_1fe64e19_4_k_cu_664aef2d_268474cute7productE)
_ZN40_INTERNAL_1fe64e19_4_k_cu_664aef2d_268474cute7productE:
	.zero		1
	.type		_ZN40_INTERNAL_1fe64e19_4_k_cu_664aef2d_268474cuda3std3__45__cpo3endE,@object
	.size		_ZN40_INTERNAL_1fe64e19_4_k_cu_664aef2d_268474cuda3std3__45__cpo3endE,(_ZN40_INTERNAL_1fe64e19_4_k_cu_664aef2d_268474cuda3std3__419piecewise_constructE - _ZN40_INTERNAL_1fe64e19_4_k_cu_664aef2d_268474cuda3std3__45__cpo3endE)
_ZN40_INTERNAL_1fe64e19_4_k_cu_664aef2d_268474cuda3std3__45__cpo3endE:
	.zero		1
	.type		_ZN40_INTERNAL_1fe64e19_4_k_cu_664aef2d_268474cuda3std3__419piecewise_constructE,@object
	.size		_ZN40_INTERNAL_1fe64e19_4_k_cu_664aef2d_268474cuda3std3__419piecewise_constructE,(_ZN40_INTERNAL_1fe64e19_4_k_cu_664aef2d_268474cuda3std3__45__cpo4cendE - _ZN40_INTERNAL_1fe64e19_4_k_cu_664aef2d_268474cuda3std3__419piecewise_constructE)
_ZN40_INTERNAL_1fe64e19_4_k_cu_664aef2d_268474cuda3std3__419piecewise_constructE:
	.zero		1
	.type		_ZN40_INTERNAL_1fe64e19_4_k_cu_664aef2d_268474cuda3std3__45__cpo4cendE,@object
	.size		_ZN40_INTERNAL_1fe64e19_4_k_cu_664aef2d_268474cuda3std3__45__cpo4cendE,(_ZN40_INTERNAL_1fe64e19_4_k_cu_664aef2d_268474cuda3std6ranges3__45__cpo4swapE - _ZN40_INTERNAL_1fe64e19_4_k_cu_664aef2d_268474cuda3std3__45__cpo4cendE)
_ZN40_INTERNAL_1fe64e19_4_k_cu_664aef2d_268474cuda3std3__45__cpo4cendE:
	.zero		1
	.type		_ZN40_INTERNAL_1fe64e19_4_k_cu_664aef2d_268474cuda3std6ranges3__45__cpo4swapE,@object
	.size		_ZN40_INTERNAL_1fe64e19_4_k_cu_664aef2d_268474cuda3std6ranges3__45__cpo4swapE,(.L_8 - _ZN40_INTERNAL_1fe64e19_4_k_cu_664aef2d_268474cuda3std6ranges3__45__cpo4swapE)
_ZN40_INTERNAL_1fe64e19_4_k_cu_664aef2d_268474cuda3std6ranges3__45__cpo4swapE:
	.zero		1
.L_8:


//--------------------- .nv.constant0._ZN7cutlass13device_kernelINS_4gemm6kernel13GemmUniversalIN4cute5tupleIJiiiiEEENS1_10collective13CollectiveMmaINS1_34MainloopSm90TmaGmmaWarpSpecializedILi9ENS5_IJNS4_1CILi1EEESB_SB_EEENS1_32KernelTmaWarpSpecializedPingpongEEENS5_IJNSA_ILi64EEENSA_ILi128EEESG_EEEaNS5_IJlSB_lEEEaSI_NS4_8TiledMMAINS4_8MMA_AtomIJNS4_4SM904GMMA27MMA_64x128x32_S32S8S8_SS_TNEEEENS4_6LayoutISC_NS5_IJNSA_ILi0EEESQ_SQ_EEEEENS5_IJNS4_10UnderscoreEST_ST_EEEEENS4_13SM90_TMA_LOADENS4_14ComposedLayoutINS4_7SwizzleILi3ELi4ELi3EEENS4_18smem_ptr_flag_bitsILi8EEENSP_INS5_IJNSA_ILi8EEESG_EEENS5_IJSG_SB_EEEEEEEvNS4_8identityESW_S16_vS17_EENS_8epilogue10collective6detail29Sm90TmaWarpSpecializedAdapterINS1A_15DefaultEpilogueIaSI_SI_NS19_6thread17LinearCombinationIaLi1EiiLNS1E_9ScaleType4KindE0ELNS_15FloatRoundStyleE2EaEENS1_15EpilogueDefaultEEEEEvvEEEEvNT_6ParamsE --------------------------
	.section	.nv.constant0._ZN7cutlass13device_kernelINS_4gemm6kernel13GemmUniversalIN4cute5tupleIJiiiiEEENS1_10collective13CollectiveMmaINS1_34MainloopSm90TmaGmmaWarpSpecializedILi9ENS5_IJNS4_1CILi1EEESB_SB_EEENS1_32KernelTmaWarpSpecializedPingpongEEENS5_IJNSA_ILi64EEENSA_ILi128EEESG_EEEaNS5_IJlSB_lEEEaSI_NS4_8TiledMMAINS4_8MMA_AtomIJNS4_4SM904GMMA27MMA_64x128x32_S32S8S8_SS_TNEEEENS4_6LayoutISC_NS5_IJNSA_ILi0EEESQ_SQ_EEEEENS5_IJNS4_10UnderscoreEST_ST_EEEEENS4_13SM90_TMA_LOADENS4_14ComposedLayoutINS4_7SwizzleILi3ELi4ELi3EEENS4_18smem_ptr_flag_bitsILi8EEENSP_INS5_IJNSA_ILi8EEESG_EEENS5_IJSG_SB_EEEEEEEvNS4_8identityESW_S16_vS17_EENS_8epilogue10collective6detail29Sm90TmaWarpSpecializedAdapterINS1A_15DefaultEpilogueIaSI_SI_NS19_6thread17LinearCombinationIaLi1EiiLNS1E_9ScaleType4KindE0ELNS_15FloatRoundStyleE2EaEENS1_15EpilogueDefaultEEEEEvvEEEEvNT_6ParamsE,"a",@progbits
	.sectionflags	@""
	.align	4
.nv.constant0._ZN7cutlass13device_kernelINS_4gemm6kernel13GemmUniversalIN4cute5tupleIJiiiiEEENS1_10collective13CollectiveMmaINS1_34MainloopSm90TmaGmmaWarpSpecializedILi9ENS5_IJNS4_1CILi1EEESB_SB_EEENS1_32KernelTmaWarpSpecializedPingpongEEENS5_IJNSA_ILi64EEENSA_ILi128EEESG_EEEaNS5_IJlSB_lEEEaSI_NS4_8TiledMMAINS4_8MMA_AtomIJNS4_4SM904GMMA27MMA_64x128x32_S32S8S8_SS_TNEEEENS4_6LayoutISC_NS5_IJNSA_ILi0EEESQ_SQ_EEEEENS5_IJNS4_10UnderscoreEST_ST_EEEEENS4_13SM90_TMA_LOADENS4_14ComposedLayoutINS4_7SwizzleILi3ELi4ELi3EEENS4_18smem_ptr_flag_bitsILi8EEENSP_INS5_IJNSA_ILi8EEESG_EEENS5_IJSG_SB_EEEEEEEvNS4_8identityESW_S16_vS17_EENS_8epilogue10collective6detail29Sm90TmaWarpSpecializedAdapterINS1A_15DefaultEpilogueIaSI_SI_NS19_6thread17LinearCombinationIaLi1EiiLNS1E_9ScaleType4KindE0ELNS_15FloatRoundStyleE2EaEENS1_15EpilogueDefaultEEEEEvvEEEEvNT_6ParamsE:
	.zero		1664


//--------------------- SYMBOLS --------------------------

	.type		.nv.reservedSmem.offset0,@object
	.size		.nv.reservedSmem.offset0,0x4
	.type		__assertfail,@function
